//
// Generated by NVIDIA NVVM Compiler
//
// Compiler Build ID: CL-36424714
// Cuda compilation tools, release 13.0, V13.0.88
// Based on NVVM 20.0.0
//

.version 9.0
.target sm_100
.address_size 64

	// .globl	_Z14kernelgpuFbou1IdEvPT_S1_S1_S1_S1_S1_S1_S1_S1_S1_S0_iiiiiiii

.visible .entry _Z14kernelgpuFbou1IdEvPT_S1_S1_S1_S1_S1_S1_S1_S1_S1_S0_iiiiiiii(
	.param .u64 .ptr .align 1 _Z14kernelgpuFbou1IdEvPT_S1_S1_S1_S1_S1_S1_S1_S1_S1_S0_iiiiiiii_param_0,
	.param .u64 .ptr .align 1 _Z14kernelgpuFbou1IdEvPT_S1_S1_S1_S1_S1_S1_S1_S1_S1_S0_iiiiiiii_param_1,
	.param .u64 .ptr .align 1 _Z14kernelgpuFbou1IdEvPT_S1_S1_S1_S1_S1_S1_S1_S1_S1_S0_iiiiiiii_param_2,
	.param .u64 .ptr .align 1 _Z14kernelgpuFbou1IdEvPT_S1_S1_S1_S1_S1_S1_S1_S1_S1_S0_iiiiiiii_param_3,
	.param .u64 .ptr .align 1 _Z14kernelgpuFbou1IdEvPT_S1_S1_S1_S1_S1_S1_S1_S1_S1_S0_iiiiiiii_param_4,
	.param .u64 .ptr .align 1 _Z14kernelgpuFbou1IdEvPT_S1_S1_S1_S1_S1_S1_S1_S1_S1_S0_iiiiiiii_param_5,
	.param .u64 .ptr .align 1 _Z14kernelgpuFbou1IdEvPT_S1_S1_S1_S1_S1_S1_S1_S1_S1_S0_iiiiiiii_param_6,
	.param .u64 .ptr .align 1 _Z14kernelgpuFbou1IdEvPT_S1_S1_S1_S1_S1_S1_S1_S1_S1_S0_iiiiiiii_param_7,
	.param .u64 .ptr .align 1 _Z14kernelgpuFbou1IdEvPT_S1_S1_S1_S1_S1_S1_S1_S1_S1_S0_iiiiiiii_param_8,
	.param .u64 .ptr .align 1 _Z14kernelgpuFbou1IdEvPT_S1_S1_S1_S1_S1_S1_S1_S1_S1_S0_iiiiiiii_param_9,
	.param .f64 _Z14kernelgpuFbou1IdEvPT_S1_S1_S1_S1_S1_S1_S1_S1_S1_S0_iiiiiiii_param_10,
	.param .u32 _Z14kernelgpuFbou1IdEvPT_S1_S1_S1_S1_S1_S1_S1_S1_S1_S0_iiiiiiii_param_11,
	.param .u32 _Z14kernelgpuFbou1IdEvPT_S1_S1_S1_S1_S1_S1_S1_S1_S1_S0_iiiiiiii_param_12,
	.param .u32 _Z14kernelgpuFbou1IdEvPT_S1_S1_S1_S1_S1_S1_S1_S1_S1_S0_iiiiiiii_param_13,
	.param .u32 _Z14kernelgpuFbou1IdEvPT_S1_S1_S1_S1_S1_S1_S1_S1_S1_S0_iiiiiiii_param_14,
	.param .u32 _Z14kernelgpuFbou1IdEvPT_S1_S1_S1_S1_S1_S1_S1_S1_S1_S0_iiiiiiii_param_15,
	.param .u32 _Z14kernelgpuFbou1IdEvPT_S1_S1_S1_S1_S1_S1_S1_S1_S1_S0_iiiiiiii_param_16,
	.param .u32 _Z14kernelgpuFbou1IdEvPT_S1_S1_S1_S1_S1_S1_S1_S1_S1_S0_iiiiiiii_param_17,
	.param .u32 _Z14kernelgpuFbou1IdEvPT_S1_S1_S1_S1_S1_S1_S1_S1_S1_S0_iiiiiiii_param_18
)
{
	.reg .pred 	%p<3>;
	.reg .b32 	%r<18>;
	.reg .b64 	%rd<37>;
	.reg .b64 	%fd<19>;

	ld.param.u64 	%rd6, [_Z14kernelgpuFbou1IdEvPT_S1_S1_S1_S1_S1_S1_S1_S1_S1_S0_iiiiiiii_param_0];
	ld.param.u64 	%rd8, [_Z14kernelgpuFbou1IdEvPT_S1_S1_S1_S1_S1_S1_S1_S1_S1_S0_iiiiiiii_param_2];
	ld.param.u64 	%rd9, [_Z14kernelgpuFbou1IdEvPT_S1_S1_S1_S1_S1_S1_S1_S1_S1_S0_iiiiiiii_param_3];
	ld.param.u64 	%rd10, [_Z14kernelgpuFbou1IdEvPT_S1_S1_S1_S1_S1_S1_S1_S1_S1_S0_iiiiiiii_param_5];
	ld.param.u64 	%rd11, [_Z14kernelgpuFbou1IdEvPT_S1_S1_S1_S1_S1_S1_S1_S1_S1_S0_iiiiiiii_param_6];
	ld.param.u32 	%r7, [_Z14kernelgpuFbou1IdEvPT_S1_S1_S1_S1_S1_S1_S1_S1_S1_S0_iiiiiiii_param_12];
	mov.u32 	%r8, %tid.x;
	mov.u32 	%r9, %ctaid.x;
	mov.u32 	%r1, %ntid.x;
	mad.lo.s32 	%r17, %r9, %r1, %r8;
	setp.ge.s32 	%p1, %r17, %r7;
	@%p1 bra 	$L__BB0_3;
	cvta.to.global.u64 	%rd1, %rd8;
	mul.lo.s32 	%r3, %r7, 3;
	mov.u32 	%r10, %nctaid.x;
	mul.lo.s32 	%r4, %r1, %r10;
	cvta.to.global.u64 	%rd2, %rd10;
	cvta.to.global.u64 	%rd3, %rd9;
	cvta.to.global.u64 	%rd4, %rd11;
	cvta.to.global.u64 	%rd5, %rd6;
	shl.b32 	%r12, %r7, 2;
	mul.wide.s32 	%rd26, %r7, 8;
$L__BB0_2:
	ld.param.u64 	%rd36, [_Z14kernelgpuFbou1IdEvPT_S1_S1_S1_S1_S1_S1_S1_S1_S1_S0_iiiiiiii_param_7];
	ld.param.u64 	%rd35, [_Z14kernelgpuFbou1IdEvPT_S1_S1_S1_S1_S1_S1_S1_S1_S1_S0_iiiiiiii_param_1];
	cvta.to.global.u64 	%rd13, %rd36;
	ld.global.f64 	%fd1, [%rd13];
	cvta.to.global.u64 	%rd14, %rd35;
	mul.wide.s32 	%rd15, %r17, 8;
	add.s64 	%rd16, %rd14, %rd15;
	ld.global.f64 	%fd2, [%rd16];
	add.s32 	%r11, %r17, %r3;
	mul.wide.s32 	%rd17, %r11, 8;
	add.s64 	%rd18, %rd1, %rd17;
	ld.global.f64 	%fd3, [%rd18];
	add.s32 	%r13, %r11, %r12;
	mul.wide.s32 	%rd19, %r13, 8;
	add.s64 	%rd20, %rd1, %rd19;
	ld.global.f64 	%fd4, [%rd20];
	shl.b32 	%r14, %r7, 3;
	add.s32 	%r15, %r14, %r11;
	mul.wide.s32 	%rd21, %r15, 8;
	add.s64 	%rd22, %rd1, %rd21;
	ld.global.f64 	%fd5, [%rd22];
	add.s64 	%rd23, %rd2, %rd17;
	ld.global.f64 	%fd6, [%rd23];
	mad.lo.s32 	%r16, %r7, -10, %r15;
	mul.wide.s32 	%rd24, %r16, 8;
	add.s64 	%rd25, %rd3, %rd24;
	ld.global.f64 	%fd7, [%rd25];
	add.s64 	%rd27, %rd25, %rd26;
	ld.global.f64 	%fd8, [%rd27];
	add.s64 	%rd28, %rd4, %rd15;
	ld.global.f64 	%fd9, [%rd28];
	add.s64 	%rd29, %rd28, %rd26;
	ld.global.f64 	%fd10, [%rd29];
	add.s64 	%rd30, %rd5, %rd15;
	mov.b64 	%rd31, 0;
	st.global.u64 	[%rd30], %rd31;
	add.s64 	%rd32, %rd30, %rd26;
	st.global.u64 	[%rd32], %rd31;
	add.s64 	%rd33, %rd32, %rd26;
	st.global.u64 	[%rd33], %rd31;
	sub.f64 	%fd11, %fd3, %fd6;
	mul.f64 	%fd12, %fd2, %fd9;
	add.f64 	%fd13, %fd4, %fd7;
	mul.f64 	%fd14, %fd13, %fd12;
	fma.rn.f64 	%fd15, %fd1, %fd11, %fd14;
	mul.f64 	%fd16, %fd2, %fd10;
	add.f64 	%fd17, %fd5, %fd8;
	fma.rn.f64 	%fd18, %fd17, %fd16, %fd15;
	add.s64 	%rd34, %rd33, %rd26;
	st.global.f64 	[%rd34], %fd18;
	add.s32 	%r17, %r17, %r4;
	setp.lt.s32 	%p2, %r17, %r7;
	@%p2 bra 	$L__BB0_2;
$L__BB0_3:
	ret;

}
	// .globl	_Z14kernelgpuFbou2IdEvPT_S1_S1_S1_S1_S1_S1_S1_S1_S1_S0_iiiiiiii
.visible .entry _Z14kernelgpuFbou2IdEvPT_S1_S1_S1_S1_S1_S1_S1_S1_S1_S0_iiiiiiii(
	.param .u64 .ptr .align 1 _Z14kernelgpuFbou2IdEvPT_S1_S1_S1_S1_S1_S1_S1_S1_S1_S0_iiiiiiii_param_0,
	.param .u64 .ptr .align 1 _Z14kernelgpuFbou2IdEvPT_S1_S1_S1_S1_S1_S1_S1_S1_S1_S0_iiiiiiii_param_1,
	.param .u64 .ptr .align 1 _Z14kernelgpuFbou2IdEvPT_S1_S1_S1_S1_S1_S1_S1_S1_S1_S0_iiiiiiii_param_2,
	.param .u64 .ptr .align 1 _Z14kernelgpuFbou2IdEvPT_S1_S1_S1_S1_S1_S1_S1_S1_S1_S0_iiiiiiii_param_3,
	.param .u64 .ptr .align 1 _Z14kernelgpuFbou2IdEvPT_S1_S1_S1_S1_S1_S1_S1_S1_S1_S0_iiiiiiii_param_4,
	.param .u64 .ptr .align 1 _Z14kernelgpuFbou2IdEvPT_S1_S1_S1_S1_S1_S1_S1_S1_S1_S0_iiiiiiii_param_5,
	.param .u64 .ptr .align 1 _Z14kernelgpuFbou2IdEvPT_S1_S1_S1_S1_S1_S1_S1_S1_S1_S0_iiiiiiii_param_6,
	.param .u64 .ptr .align 1 _Z14kernelgpuFbou2IdEvPT_S1_S1_S1_S1_S1_S1_S1_S1_S1_S0_iiiiiiii_param_7,
	.param .u64 .ptr .align 1 _Z14kernelgpuFbou2IdEvPT_S1_S1_S1_S1_S1_S1_S1_S1_S1_S0_iiiiiiii_param_8,
	.param .u64 .ptr .align 1 _Z14kernelgpuFbou2IdEvPT_S1_S1_S1_S1_S1_S1_S1_S1_S1_S0_iiiiiiii_param_9,
	.param .f64 _Z14kernelgpuFbou2IdEvPT_S1_S1_S1_S1_S1_S1_S1_S1_S1_S0_iiiiiiii_param_10,
	.param .u32 _Z14kernelgpuFbou2IdEvPT_S1_S1_S1_S1_S1_S1_S1_S1_S1_S0_iiiiiiii_param_11,
	.param .u32 _Z14kernelgpuFbou2IdEvPT_S1_S1_S1_S1_S1_S1_S1_S1_S1_S0_iiiiiiii_param_12,
	.param .u32 _Z14kernelgpuFbou2IdEvPT_S1_S1_S1_S1_S1_S1_S1_S1_S1_S0_iiiiiiii_param_13,
	.param .u32 _Z14kernelgpuFbou2IdEvPT_S1_S1_S1_S1_S1_S1_S1_S1_S1_S0_iiiiiiii_param_14,
	.param .u32 _Z14kernelgpuFbou2IdEvPT_S1_S1_S1_S1_S1_S1_S1_S1_S1_S0_iiiiiiii_param_15,
	.param .u32 _Z14kernelgpuFbou2IdEvPT_S1_S1_S1_S1_S1_S1_S1_S1_S1_S0_iiiiiiii_param_16,
	.param .u32 _Z14kernelgpuFbou2IdEvPT_S1_S1_S1_S1_S1_S1_S1_S1_S1_S0_iiiiiiii_param_17,
	.param .u32 _Z14kernelgpuFbou2IdEvPT_S1_S1_S1_S1_S1_S1_S1_S1_S1_S0_iiiiiiii_param_18
)
{
	.reg .pred 	%p<3>;
	.reg .b32 	%r<11>;
	.reg .b64 	%rd<10>;

	ld.param.u64 	%rd2, [_Z14kernelgpuFbou2IdEvPT_S1_S1_S1_S1_S1_S1_S1_S1_S1_S0_iiiiiiii_param_0];
	ld.param.u32 	%r6, [_Z14kernelgpuFbou2IdEvPT_S1_S1_S1_S1_S1_S1_S1_S1_S1_S0_iiiiiiii_param_12];
	mov.u32 	%r7, %tid.x;
	mov.u32 	%r8, %ctaid.x;
	mov.u32 	%r1, %ntid.x;
	mad.lo.s32 	%r10, %r8, %r1, %r7;
	setp.ge.s32 	%p1, %r10, %r6;
	@%p1 bra 	$L__BB1_3;
	mov.u32 	%r9, %nctaid.x;
	mul.lo.s32 	%r3, %r1, %r9;
	cvta.to.global.u64 	%rd1, %rd2;
	mul.wide.s32 	%rd6, %r6, 8;
$L__BB1_2:
	mul.wide.s32 	%rd3, %r10, 8;
	add.s64 	%rd4, %rd1, %rd3;
	mov.b64 	%rd5, 0;
	st.global.u64 	[%rd4], %rd5;
	add.s64 	%rd7, %rd4, %rd6;
	st.global.u64 	[%rd7], %rd5;
	add.s64 	%rd8, %rd7, %rd6;
	st.global.u64 	[%rd8], %rd5;
	add.s64 	%rd9, %rd8, %rd6;
	st.global.u64 	[%rd9], %rd5;
	add.s32 	%r10, %r10, %r3;
	setp.lt.s32 	%p2, %r10, %r6;
	@%p2 bra 	$L__BB1_2;
$L__BB1_3:
	ret;

}
	// .globl	_Z14kernelgpuFbou3IdEvPT_S1_S1_S1_S1_S1_S1_S1_S1_S1_S0_iiiiiiii
.visible .entry _Z14kernelgpuFbou3IdEvPT_S1_S1_S1_S1_S1_S1_S1_S1_S1_S0_iiiiiiii(
	.param .u64 .ptr .align 1 _Z14kernelgpuFbou3IdEvPT_S1_S1_S1_S1_S1_S1_S1_S1_S1_S0_iiiiiiii_param_0,
	.param .u64 .ptr .align 1 _Z14kernelgpuFbou3IdEvPT_S1_S1_S1_S1_S1_S1_S1_S1_S1_S0_iiiiiiii_param_1,
	.param .u64 .ptr .align 1 _Z14kernelgpuFbou3IdEvPT_S1_S1_S1_S1_S1_S1_S1_S1_S1_S0_iiiiiiii_param_2,
	.param .u64 .ptr .align 1 _Z14kernelgpuFbou3IdEvPT_S1_S1_S1_S1_S1_S1_S1_S1_S1_S0_iiiiiiii_param_3,
	.param .u64 .ptr .align 1 _Z14kernelgpuFbou3IdEvPT_S1_S1_S1_S1_S1_S1_S1_S1_S1_S0_iiiiiiii_param_4,
	.param .u64 .ptr .align 1 _Z14kernelgpuFbou3IdEvPT_S1_S1_S1_S1_S1_S1_S1_S1_S1_S0_iiiiiiii_param_5,
	.param .u64 .ptr .align 1 _Z14kernelgpuFbou3IdEvPT_S1_S1_S1_S1_S1_S1_S1_S1_S1_S0_iiiiiiii_param_6,
	.param .u64 .ptr .align 1 _Z14kernelgpuFbou3IdEvPT_S1_S1_S1_S1_S1_S1_S1_S1_S1_S0_iiiiiiii_param_7,
	.param .u64 .ptr .align 1 _Z14kernelgpuFbou3IdEvPT_S1_S1_S1_S1_S1_S1_S1_S1_S1_S0_iiiiiiii_param_8,
	.param .u64 .ptr .align 1 _Z14kernelgpuFbou3IdEvPT_S1_S1_S1_S1_S1_S1_S1_S1_S1_S0_iiiiiiii_param_9,
	.param .f64 _Z14kernelgpuFbou3IdEvPT_S1_S1_S1_S1_S1_S1_S1_S1_S1_S0_iiiiiiii_param_10,
	.param .u32 _Z14kernelgpuFbou3IdEvPT_S1_S1_S1_S1_S1_S1_S1_S1_S1_S0_iiiiiiii_param_11,
	.param .u32 _Z14kernelgpuFbou3IdEvPT_S1_S1_S1_S1_S1_S1_S1_S1_S1_S0_iiiiiiii_param_12,
	.param .u32 _Z14kernelgpuFbou3IdEvPT_S1_S1_S1_S1_S1_S1_S1_S1_S1_S0_iiiiiiii_param_13,
	.param .u32 _Z14kernelgpuFbou3IdEvPT_S1_S1_S1_S1_S1_S1_S1_S1_S1_S0_iiiiiiii_param_14,
	.param .u32 _Z14kernelgpuFbou3IdEvPT_S1_S1_S1_S1_S1_S1_S1_S1_S1_S0_iiiiiiii_param_15,
	.param .u32 _Z14kernelgpuFbou3IdEvPT_S1_S1_S1_S1_S1_S1_S1_S1_S1_S0_iiiiiiii_param_16,
	.param .u32 _Z14kernelgpuFbou3IdEvPT_S1_S1_S1_S1_S1_S1_S1_S1_S1_S0_iiiiiiii_param_17,
	.param .u32 _Z14kernelgpuFbou3IdEvPT_S1_S1_S1_S1_S1_S1_S1_S1_S1_S0_iiiiiiii_param_18
)
{
	.reg .pred 	%p<3>;
	.reg .b32 	%r<11>;
	.reg .b64 	%rd<10>;

	ld.param.u64 	%rd2, [_Z14kernelgpuFbou3IdEvPT_S1_S1_S1_S1_S1_S1_S1_S1_S1_S0_iiiiiiii_param_0];
	ld.param.u32 	%r6, [_Z14kernelgpuFbou3IdEvPT_S1_S1_S1_S1_S1_S1_S1_S1_S1_S0_iiiiiiii_param_12];
	mov.u32 	%r7, %tid.x;
	mov.u32 	%r8, %ctaid.x;
	mov.u32 	%r1, %ntid.x;
	mad.lo.s32 	%r10, %r8, %r1, %r7;
	setp.ge.s32 	%p1, %r10, %r6;
	@%p1 bra 	$L__BB2_3;
	mov.u32 	%r9, %nctaid.x;
	mul.lo.s32 	%r3, %r1, %r9;
	cvta.to.global.u64 	%rd1, %rd2;
	mul.wide.s32 	%rd6, %r6, 8;
$L__BB2_2:
	mul.wide.s32 	%rd3, %r10, 8;
	add.s64 	%rd4, %rd1, %rd3;
	mov.b64 	%rd5, 0;
	st.global.u64 	[%rd4], %rd5;
	add.s64 	%rd7, %rd4, %rd6;
	st.global.u64 	[%rd7], %rd5;
	add.s64 	%rd8, %rd7, %rd6;
	st.global.u64 	[%rd8], %rd5;
	add.s64 	%rd9, %rd8, %rd6;
	st.global.u64 	[%rd9], %rd5;
	add.s32 	%r10, %r10, %r3;
	setp.lt.s32 	%p2, %r10, %r6;
	@%p2 bra 	$L__BB2_2;
$L__BB2_3:
	ret;

}
	// .globl	_Z14kernelgpuFbou4IdEvPT_S1_S1_S1_S1_S1_S1_S1_S1_S1_S0_iiiiiiii
.visible .entry _Z14kernelgpuFbou4IdEvPT_S1_S1_S1_S1_S1_S1_S1_S1_S1_S0_iiiiiiii(
	.param .u64 .ptr .align 1 _Z14kernelgpuFbou4IdEvPT_S1_S1_S1_S1_S1_S1_S1_S1_S1_S0_iiiiiiii_param_0,
	.param .u64 .ptr .align 1 _Z14kernelgpuFbou4IdEvPT_S1_S1_S1_S1_S1_S1_S1_S1_S1_S0_iiiiiiii_param_1,
	.param .u64 .ptr .align 1 _Z14kernelgpuFbou4IdEvPT_S1_S1_S1_S1_S1_S1_S1_S1_S1_S0_iiiiiiii_param_2,
	.param .u64 .ptr .align 1 _Z14kernelgpuFbou4IdEvPT_S1_S1_S1_S1_S1_S1_S1_S1_S1_S0_iiiiiiii_param_3,
	.param .u64 .ptr .align 1 _Z14kernelgpuFbou4IdEvPT_S1_S1_S1_S1_S1_S1_S1_S1_S1_S0_iiiiiiii_param_4,
	.param .u64 .ptr .align 1 _Z14kernelgpuFbou4IdEvPT_S1_S1_S1_S1_S1_S1_S1_S1_S1_S0_iiiiiiii_param_5,
	.param .u64 .ptr .align 1 _Z14kernelgpuFbou4IdEvPT_S1_S1_S1_S1_S1_S1_S1_S1_S1_S0_iiiiiiii_param_6,
	.param .u64 .ptr .align 1 _Z14kernelgpuFbou4IdEvPT_S1_S1_S1_S1_S1_S1_S1_S1_S1_S0_iiiiiiii_param_7,
	.param .u64 .ptr .align 1 _Z14kernelgpuFbou4IdEvPT_S1_S1_S1_S1_S1_S1_S1_S1_S1_S0_iiiiiiii_param_8,
	.param .u64 .ptr .align 1 _Z14kernelgpuFbou4IdEvPT_S1_S1_S1_S1_S1_S1_S1_S1_S1_S0_iiiiiiii_param_9,
	.param .f64 _Z14kernelgpuFbou4IdEvPT_S1_S1_S1_S1_S1_S1_S1_S1_S1_S0_iiiiiiii_param_10,
	.param .u32 _Z14kernelgpuFbou4IdEvPT_S1_S1_S1_S1_S1_S1_S1_S1_S1_S0_iiiiiiii_param_11,
	.param .u32 _Z14kernelgpuFbou4IdEvPT_S1_S1_S1_S1_S1_S1_S1_S1_S1_S0_iiiiiiii_param_12,
	.param .u32 _Z14kernelgpuFbou4IdEvPT_S1_S1_S1_S1_S1_S1_S1_S1_S1_S0_iiiiiiii_param_13,
	.param .u32 _Z14kernelgpuFbou4IdEvPT_S1_S1_S1_S1_S1_S1_S1_S1_S1_S0_iiiiiiii_param_14,
	.param .u32 _Z14kernelgpuFbou4IdEvPT_S1_S1_S1_S1_S1_S1_S1_S1_S1_S0_iiiiiiii_param_15,
	.param .u32 _Z14kernelgpuFbou4IdEvPT_S1_S1_S1_S1_S1_S1_S1_S1_S1_S0_iiiiiiii_param_16,
	.param .u32 _Z14kernelgpuFbou4IdEvPT_S1_S1_S1_S1_S1_S1_S1_S1_S1_S0_iiiiiiii_param_17,
	.param .u32 _Z14kernelgpuFbou4IdEvPT_S1_S1_S1_S1_S1_S1_S1_S1_S1_S0_iiiiiiii_param_18
)
{
	.reg .pred 	%p<3>;
	.reg .b32 	%r<12>;
	.reg .b64 	%rd<49>;
	.reg .b64 	%fd<58>;

	ld.param.u64 	%rd5, [_Z14kernelgpuFbou4IdEvPT_S1_S1_S1_S1_S1_S1_S1_S1_S1_S0_iiiiiiii_param_0];
	ld.param.u64 	%rd6, [_Z14kernelgpuFbou4IdEvPT_S1_S1_S1_S1_S1_S1_S1_S1_S1_S0_iiiiiiii_param_1];
	ld.param.u64 	%rd7, [_Z14kernelgpuFbou4IdEvPT_S1_S1_S1_S1_S1_S1_S1_S1_S1_S0_iiiiiiii_param_2];
	ld.param.u64 	%rd10, [_Z14kernelgpuFbou4IdEvPT_S1_S1_S1_S1_S1_S1_S1_S1_S1_S0_iiiiiiii_param_6];
	ld.param.u32 	%r6, [_Z14kernelgpuFbou4IdEvPT_S1_S1_S1_S1_S1_S1_S1_S1_S1_S0_iiiiiiii_param_12];
	mov.u32 	%r7, %tid.x;
	mov.u32 	%r8, %ctaid.x;
	mov.u32 	%r1, %ntid.x;
	mad.lo.s32 	%r11, %r8, %r1, %r7;
	setp.ge.s32 	%p1, %r11, %r6;
	@%p1 bra 	$L__BB3_3;
	mov.u32 	%r9, %nctaid.x;
	mul.lo.s32 	%r3, %r1, %r9;
	cvta.to.global.u64 	%rd1, %rd6;
	cvta.to.global.u64 	%rd2, %rd7;
	cvta.to.global.u64 	%rd3, %rd10;
	cvta.to.global.u64 	%rd4, %rd5;
	mul.wide.s32 	%rd18, %r6, 8;
$L__BB3_2:
	ld.param.u64 	%rd48, [_Z14kernelgpuFbou4IdEvPT_S1_S1_S1_S1_S1_S1_S1_S1_S1_S0_iiiiiiii_param_9];
	ld.param.u64 	%rd47, [_Z14kernelgpuFbou4IdEvPT_S1_S1_S1_S1_S1_S1_S1_S1_S1_S0_iiiiiiii_param_7];
	ld.param.u64 	%rd46, [_Z14kernelgpuFbou4IdEvPT_S1_S1_S1_S1_S1_S1_S1_S1_S1_S0_iiiiiiii_param_5];
	ld.param.u64 	%rd45, [_Z14kernelgpuFbou4IdEvPT_S1_S1_S1_S1_S1_S1_S1_S1_S1_S0_iiiiiiii_param_3];
	cvta.to.global.u64 	%rd13, %rd48;
	ld.global.f64 	%fd1, [%rd13+32];
	cvta.to.global.u64 	%rd14, %rd47;
	ld.global.f64 	%fd2, [%rd14];
	mul.wide.s32 	%rd15, %r11, 8;
	add.s64 	%rd16, %rd1, %rd15;
	ld.global.f64 	%fd3, [%rd16];
	add.s64 	%rd17, %rd2, %rd15;
	ld.global.f64 	%fd4, [%rd17];
	add.s32 	%r10, %r11, %r6;
	add.s64 	%rd19, %rd17, %rd18;
	ld.global.f64 	%fd5, [%rd19];
	add.s64 	%rd20, %rd19, %rd18;
	ld.global.f64 	%fd6, [%rd20];
	add.s64 	%rd21, %rd20, %rd18;
	ld.global.f64 	%fd7, [%rd21];
	add.s64 	%rd22, %rd21, %rd18;
	ld.global.f64 	%fd8, [%rd22];
	add.s64 	%rd23, %rd22, %rd18;
	ld.global.f64 	%fd9, [%rd23];
	add.s64 	%rd24, %rd23, %rd18;
	ld.global.f64 	%fd10, [%rd24];
	add.s64 	%rd25, %rd24, %rd18;
	ld.global.f64 	%fd11, [%rd25];
	add.s64 	%rd26, %rd25, %rd18;
	ld.global.f64 	%fd12, [%rd26];
	add.s64 	%rd27, %rd26, %rd18;
	ld.global.f64 	%fd13, [%rd27];
	add.s64 	%rd28, %rd27, %rd18;
	ld.global.f64 	%fd14, [%rd28];
	add.s64 	%rd29, %rd28, %rd18;
	ld.global.f64 	%fd15, [%rd29];
	cvta.to.global.u64 	%rd30, %rd46;
	add.s64 	%rd31, %rd30, %rd15;
	ld.global.f64 	%fd16, [%rd31];
	add.s64 	%rd32, %rd31, %rd18;
	ld.global.f64 	%fd17, [%rd32];
	add.s64 	%rd33, %rd32, %rd18;
	ld.global.f64 	%fd18, [%rd33];
	add.s64 	%rd34, %rd33, %rd18;
	ld.global.f64 	%fd19, [%rd34];
	cvta.to.global.u64 	%rd35, %rd45;
	mul.wide.s32 	%rd36, %r10, 8;
	add.s64 	%rd37, %rd35, %rd36;
	ld.global.f64 	%fd20, [%rd37];
	add.s64 	%rd38, %rd37, %rd18;
	ld.global.f64 	%fd21, [%rd38];
	add.s64 	%rd39, %rd3, %rd15;
	ld.global.f64 	%fd22, [%rd39];
	add.s64 	%rd40, %rd39, %rd18;
	ld.global.f64 	%fd23, [%rd40];
	add.f64 	%fd24, %fd11, %fd20;
	add.f64 	%fd25, %fd15, %fd21;
	sub.f64 	%fd26, %fd4, %fd16;
	mul.f64 	%fd27, %fd3, %fd22;
	mul.f64 	%fd28, %fd4, %fd24;
	fma.rn.f64 	%fd29, %fd1, %fd8, %fd28;
	mul.f64 	%fd30, %fd27, %fd29;
	fma.rn.f64 	%fd31, %fd2, %fd26, %fd30;
	mul.f64 	%fd32, %fd3, %fd23;
	mul.f64 	%fd33, %fd4, %fd25;
	fma.rn.f64 	%fd34, %fd1, %fd12, %fd33;
	fma.rn.f64 	%fd35, %fd32, %fd34, %fd31;
	add.s64 	%rd41, %rd4, %rd15;
	st.global.f64 	[%rd41], %fd35;
	sub.f64 	%fd36, %fd5, %fd17;
	mul.f64 	%fd37, %fd5, %fd24;
	fma.rn.f64 	%fd38, %fd1, %fd9, %fd37;
	mul.f64 	%fd39, %fd27, %fd38;
	fma.rn.f64 	%fd40, %fd2, %fd36, %fd39;
	mul.f64 	%fd41, %fd5, %fd25;
	fma.rn.f64 	%fd42, %fd1, %fd13, %fd41;
	fma.rn.f64 	%fd43, %fd32, %fd42, %fd40;
	add.s64 	%rd42, %rd41, %rd18;
	st.global.f64 	[%rd42], %fd43;
	sub.f64 	%fd44, %fd6, %fd18;
	mul.f64 	%fd45, %fd6, %fd24;
	fma.rn.f64 	%fd46, %fd1, %fd10, %fd45;
	mul.f64 	%fd47, %fd27, %fd46;
	fma.rn.f64 	%fd48, %fd2, %fd44, %fd47;
	mul.f64 	%fd49, %fd6, %fd25;
	fma.rn.f64 	%fd50, %fd1, %fd14, %fd49;
	fma.rn.f64 	%fd51, %fd32, %fd50, %fd48;
	add.s64 	%rd43, %rd42, %rd18;
	st.global.f64 	[%rd43], %fd51;
	sub.f64 	%fd52, %fd7, %fd19;
	mul.f64 	%fd53, %fd24, %fd22;
	mul.f64 	%fd54, %fd3, %fd53;
	fma.rn.f64 	%fd55, %fd2, %fd52, %fd54;
	mul.f64 	%fd56, %fd25, %fd23;
	fma.rn.f64 	%fd57, %fd3, %fd56, %fd55;
	add.s64 	%rd44, %rd43, %rd18;
	st.global.f64 	[%rd44], %fd57;
	add.s32 	%r11, %r11, %r3;
	setp.lt.s32 	%p2, %r11, %r6;
	@%p2 bra 	$L__BB3_2;
$L__BB3_3:
	ret;

}
	// .globl	_Z14kernelgpuFbou5IdEvPT_S1_S1_S1_S1_S1_S1_S1_S1_S1_S0_iiiiiiii
.visible .entry _Z14kernelgpuFbou5IdEvPT_S1_S1_S1_S1_S1_S1_S1_S1_S1_S0_iiiiiiii(
	.param .u64 .ptr .align 1 _Z14kernelgpuFbou5IdEvPT_S1_S1_S1_S1_S1_S1_S1_S1_S1_S0_iiiiiiii_param_0,
	.param .u64 .ptr .align 1 _Z14kernelgpuFbou5IdEvPT_S1_S1_S1_S1_S1_S1_S1_S1_S1_S0_iiiiiiii_param_1,
	.param .u64 .ptr .align 1 _Z14kernelgpuFbou5IdEvPT_S1_S1_S1_S1_S1_S1_S1_S1_S1_S0_iiiiiiii_param_2,
	.param .u64 .ptr .align 1 _Z14kernelgpuFbou5IdEvPT_S1_S1_S1_S1_S1_S1_S1_S1_S1_S0_iiiiiiii_param_3,
	.param .u64 .ptr .align 1 _Z14kernelgpuFbou5IdEvPT_S1_S1_S1_S1_S1_S1_S1_S1_S1_S0_iiiiiiii_param_4,
	.param .u64 .ptr .align 1 _Z14kernelgpuFbou5IdEvPT_S1_S1_S1_S1_S1_S1_S1_S1_S1_S0_iiiiiiii_param_5,
	.param .u64 .ptr .align 1 _Z14kernelgpuFbou5IdEvPT_S1_S1_S1_S1_S1_S1_S1_S1_S1_S0_iiiiiiii_param_6,
	.param .u64 .ptr .align 1 _Z14kernelgpuFbou5IdEvPT_S1_S1_S1_S1_S1_S1_S1_S1_S1_S0_iiiiiiii_param_7,
	.param .u64 .ptr .align 1 _Z14kernelgpuFbou5IdEvPT_S1_S1_S1_S1_S1_S1_S1_S1_S1_S0_iiiiiiii_param_8,
	.param .u64 .ptr .align 1 _Z14kernelgpuFbou5IdEvPT_S1_S1_S1_S1_S1_S1_S1_S1_S1_S0_iiiiiiii_param_9,
	.param .f64 _Z14kernelgpuFbou5IdEvPT_S1_S1_S1_S1_S1_S1_S1_S1_S1_S0_iiiiiiii_param_10,
	.param .u32 _Z14kernelgpuFbou5IdEvPT_S1_S1_S1_S1_S1_S1_S1_S1_S1_S0_iiiiiiii_param_11,
	.param .u32 _Z14kernelgpuFbou5IdEvPT_S1_S1_S1_S1_S1_S1_S1_S1_S1_S0_iiiiiiii_param_12,
	.param .u32 _Z14kernelgpuFbou5IdEvPT_S1_S1_S1_S1_S1_S1_S1_S1_S1_S0_iiiiiiii_param_13,
	.param .u32 _Z14kernelgpuFbou5IdEvPT_S1_S1_S1_S1_S1_S1_S1_S1_S1_S0_iiiiiiii_param_14,
	.param .u32 _Z14kernelgpuFbou5IdEvPT_S1_S1_S1_S1_S1_S1_S1_S1_S1_S0_iiiiiiii_param_15,
	.param .u32 _Z14kernelgpuFbou5IdEvPT_S1_S1_S1_S1_S1_S1_S1_S1_S1_S0_iiiiiiii_param_16,
	.param .u32 _Z14kernelgpuFbou5IdEvPT_S1_S1_S1_S1_S1_S1_S1_S1_S1_S0_iiiiiiii_param_17,
	.param .u32 _Z14kernelgpuFbou5IdEvPT_S1_S1_S1_S1_S1_S1_S1_S1_S1_S0_iiiiiiii_param_18
)
{
	.reg .pred 	%p<3>;
	.reg .b32 	%r<11>;
	.reg .b64 	%rd<10>;

	ld.param.u64 	%rd2, [_Z14kernelgpuFbou5IdEvPT_S1_S1_S1_S1_S1_S1_S1_S1_S1_S0_iiiiiiii_param_0];
	ld.param.u32 	%r6, [_Z14kernelgpuFbou5IdEvPT_S1_S1_S1_S1_S1_S1_S1_S1_S1_S0_iiiiiiii_param_12];
	mov.u32 	%r7, %tid.x;
	mov.u32 	%r8, %ctaid.x;
	mov.u32 	%r1, %ntid.x;
	mad.lo.s32 	%r10, %r8, %r1, %r7;
	setp.ge.s32 	%p1, %r10, %r6;
	@%p1 bra 	$L__BB4_3;
	mov.u32 	%r9, %nctaid.x;
	mul.lo.s32 	%r3, %r1, %r9;
	cvta.to.global.u64 	%rd1, %rd2;
	mul.wide.s32 	%rd6, %r6, 8;
$L__BB4_2:
	mul.wide.s32 	%rd3, %r10, 8;
	add.s64 	%rd4, %rd1, %rd3;
	mov.b64 	%rd5, 0;
	st.global.u64 	[%rd4], %rd5;
	add.s64 	%rd7, %rd4, %rd6;
	st.global.u64 	[%rd7], %rd5;
	add.s64 	%rd8, %rd7, %rd6;
	st.global.u64 	[%rd8], %rd5;
	add.s64 	%rd9, %rd8, %rd6;
	st.global.u64 	[%rd9], %rd5;
	add.s32 	%r10, %r10, %r3;
	setp.lt.s32 	%p2, %r10, %r6;
	@%p2 bra 	$L__BB4_2;
$L__BB4_3:
	ret;

}
	// .globl	_Z14kernelgpuFbou1IfEvPT_S1_S1_S1_S1_S1_S1_S1_S1_S1_S0_iiiiiiii
.visible .entry _Z14kernelgpuFbou1IfEvPT_S1_S1_S1_S1_S1_S1_S1_S1_S1_S0_iiiiiiii(
	.param .u64 .ptr .align 1 _Z14kernelgpuFbou1IfEvPT_S1_S1_S1_S1_S1_S1_S1_S1_S1_S0_iiiiiiii_param_0,
	.param .u64 .ptr .align 1 _Z14kernelgpuFbou1IfEvPT_S1_S1_S1_S1_S1_S1_S1_S1_S1_S0_iiiiiiii_param_1,
	.param .u64 .ptr .align 1 _Z14kernelgpuFbou1IfEvPT_S1_S1_S1_S1_S1_S1_S1_S1_S1_S0_iiiiiiii_param_2,
	.param .u64 .ptr .align 1 _Z14kernelgpuFbou1IfEvPT_S1_S1_S1_S1_S1_S1_S1_S1_S1_S0_iiiiiiii_param_3,
	.param .u64 .ptr .align 1 _Z14kernelgpuFbou1IfEvPT_S1_S1_S1_S1_S1_S1_S1_S1_S1_S0_iiiiiiii_param_4,
	.param .u64 .ptr .align 1 _Z14kernelgpuFbou1IfEvPT_S1_S1_S1_S1_S1_S1_S1_S1_S1_S0_iiiiiiii_param_5,
	.param .u64 .ptr .align 1 _Z14kernelgpuFbou1IfEvPT_S1_S1_S1_S1_S1_S1_S1_S1_S1_S0_iiiiiiii_param_6,
	.param .u64 .ptr .align 1 _Z14kernelgpuFbou1IfEvPT_S1_S1_S1_S1_S1_S1_S1_S1_S1_S0_iiiiiiii_param_7,
	.param .u64 .ptr .align 1 _Z14kernelgpuFbou1IfEvPT_S1_S1_S1_S1_S1_S1_S1_S1_S1_S0_iiiiiiii_param_8,
	.param .u64 .ptr .align 1 _Z14kernelgpuFbou1IfEvPT_S1_S1_S1_S1_S1_S1_S1_S1_S1_S0_iiiiiiii_param_9,
	.param .f32 _Z14kernelgpuFbou1IfEvPT_S1_S1_S1_S1_S1_S1_S1_S1_S1_S0_iiiiiiii_param_10,
	.param .u32 _Z14kernelgpuFbou1IfEvPT_S1_S1_S1_S1_S1_S1_S1_S1_S1_S0_iiiiiiii_param_11,
	.param .u32 _Z14kernelgpuFbou1IfEvPT_S1_S1_S1_S1_S1_S1_S1_S1_S1_S0_iiiiiiii_param_12,
	.param .u32 _Z14kernelgpuFbou1IfEvPT_S1_S1_S1_S1_S1_S1_S1_S1_S1_S0_iiiiiiii_param_13,
	.param .u32 _Z14kernelgpuFbou1IfEvPT_S1_S1_S1_S1_S1_S1_S1_S1_S1_S0_iiiiiiii_param_14,
	.param .u32 _Z14kernelgpuFbou1IfEvPT_S1_S1_S1_S1_S1_S1_S1_S1_S1_S0_iiiiiiii_param_15,
	.param .u32 _Z14kernelgpuFbou1IfEvPT_S1_S1_S1_S1_S1_S1_S1_S1_S1_S0_iiiiiiii_param_16,
	.param .u32 _Z14kernelgpuFbou1IfEvPT_S1_S1_S1_S1_S1_S1_S1_S1_S1_S0_iiiiiiii_param_17,
	.param .u32 _Z14kernelgpuFbou1IfEvPT_S1_S1_S1_S1_S1_S1_S1_S1_S1_S0_iiiiiiii_param_18
)
{
	.reg .pred 	%p<3>;
	.reg .b32 	%r<19>;
	.reg .b32 	%f<19>;
	.reg .b64 	%rd<36>;

	ld.param.u64 	%rd6, [_Z14kernelgpuFbou1IfEvPT_S1_S1_S1_S1_S1_S1_S1_S1_S1_S0_iiiiiiii_param_0];
	ld.param.u64 	%rd8, [_Z14kernelgpuFbou1IfEvPT_S1_S1_S1_S1_S1_S1_S1_S1_S1_S0_iiiiiiii_param_2];
	ld.param.u64 	%rd9, [_Z14kernelgpuFbou1IfEvPT_S1_S1_S1_S1_S1_S1_S1_S1_S1_S0_iiiiiiii_param_3];
	ld.param.u64 	%rd10, [_Z14kernelgpuFbou1IfEvPT_S1_S1_S1_S1_S1_S1_S1_S1_S1_S0_iiiiiiii_param_5];
	ld.param.u64 	%rd11, [_Z14kernelgpuFbou1IfEvPT_S1_S1_S1_S1_S1_S1_S1_S1_S1_S0_iiiiiiii_param_6];
	ld.param.u32 	%r7, [_Z14kernelgpuFbou1IfEvPT_S1_S1_S1_S1_S1_S1_S1_S1_S1_S0_iiiiiiii_param_12];
	mov.u32 	%r8, %tid.x;
	mov.u32 	%r9, %ctaid.x;
	mov.u32 	%r1, %ntid.x;
	mad.lo.s32 	%r18, %r9, %r1, %r8;
	setp.ge.s32 	%p1, %r18, %r7;
	@%p1 bra 	$L__BB5_3;
	cvta.to.global.u64 	%rd1, %rd8;
	mul.lo.s32 	%r3, %r7, 3;
	mov.u32 	%r10, %nctaid.x;
	mul.lo.s32 	%r4, %r1, %r10;
	cvta.to.global.u64 	%rd2, %rd10;
	cvta.to.global.u64 	%rd3, %rd9;
	cvta.to.global.u64 	%rd4, %rd11;
	cvta.to.global.u64 	%rd5, %rd6;
	shl.b32 	%r12, %r7, 2;
	mul.wide.s32 	%rd26, %r7, 4;
$L__BB5_2:
	ld.param.u64 	%rd35, [_Z14kernelgpuFbou1IfEvPT_S1_S1_S1_S1_S1_S1_S1_S1_S1_S0_iiiiiiii_param_7];
	ld.param.u64 	%rd34, [_Z14kernelgpuFbou1IfEvPT_S1_S1_S1_S1_S1_S1_S1_S1_S1_S0_iiiiiiii_param_1];
	cvta.to.global.u64 	%rd13, %rd35;
	ld.global.f32 	%f1, [%rd13];
	cvta.to.global.u64 	%rd14, %rd34;
	mul.wide.s32 	%rd15, %r18, 4;
	add.s64 	%rd16, %rd14, %rd15;
	ld.global.f32 	%f2, [%rd16];
	add.s32 	%r11, %r18, %r3;
	mul.wide.s32 	%rd17, %r11, 4;
	add.s64 	%rd18, %rd1, %rd17;
	ld.global.f32 	%f3, [%rd18];
	add.s32 	%r13, %r11, %r12;
	mul.wide.s32 	%rd19, %r13, 4;
	add.s64 	%rd20, %rd1, %rd19;
	ld.global.f32 	%f4, [%rd20];
	shl.b32 	%r14, %r7, 3;
	add.s32 	%r15, %r14, %r11;
	mul.wide.s32 	%rd21, %r15, 4;
	add.s64 	%rd22, %rd1, %rd21;
	ld.global.f32 	%f5, [%rd22];
	add.s64 	%rd23, %rd2, %rd17;
	ld.global.f32 	%f6, [%rd23];
	mad.lo.s32 	%r16, %r7, -10, %r15;
	mul.wide.s32 	%rd24, %r16, 4;
	add.s64 	%rd25, %rd3, %rd24;
	ld.global.f32 	%f7, [%rd25];
	add.s64 	%rd27, %rd25, %rd26;
	ld.global.f32 	%f8, [%rd27];
	add.s64 	%rd28, %rd4, %rd15;
	ld.global.f32 	%f9, [%rd28];
	add.s64 	%rd29, %rd28, %rd26;
	ld.global.f32 	%f10, [%rd29];
	add.s64 	%rd30, %rd5, %rd15;
	mov.b32 	%r17, 0;
	st.global.u32 	[%rd30], %r17;
	add.s64 	%rd31, %rd30, %rd26;
	st.global.u32 	[%rd31], %r17;
	add.s64 	%rd32, %rd31, %rd26;
	st.global.u32 	[%rd32], %r17;
	sub.f32 	%f11, %f3, %f6;
	mul.f32 	%f12, %f2, %f9;
	add.f32 	%f13, %f4, %f7;
	mul.f32 	%f14, %f13, %f12;
	fma.rn.f32 	%f15, %f1, %f11, %f14;
	mul.f32 	%f16, %f2, %f10;
	add.f32 	%f17, %f5, %f8;
	fma.rn.f32 	%f18, %f17, %f16, %f15;
	add.s64 	%rd33, %rd32, %rd26;
	st.global.f32 	[%rd33], %f18;
	add.s32 	%r18, %r18, %r4;
	setp.lt.s32 	%p2, %r18, %r7;
	@%p2 bra 	$L__BB5_2;
$L__BB5_3:
	ret;

}
	// .globl	_Z14kernelgpuFbou2IfEvPT_S1_S1_S1_S1_S1_S1_S1_S1_S1_S0_iiiiiiii
.visible .entry _Z14kernelgpuFbou2IfEvPT_S1_S1_S1_S1_S1_S1_S1_S1_S1_S0_iiiiiiii(
	.param .u64 .ptr .align 1 _Z14kernelgpuFbou2IfEvPT_S1_S1_S1_S1_S1_S1_S1_S1_S1_S0_iiiiiiii_param_0,
	.param .u64 .ptr .align 1 _Z14kernelgpuFbou2IfEvPT_S1_S1_S1_S1_S1_S1_S1_S1_S1_S0_iiiiiiii_param_1,
	.param .u64 .ptr .align 1 _Z14kernelgpuFbou2IfEvPT_S1_S1_S1_S1_S1_S1_S1_S1_S1_S0_iiiiiiii_param_2,
	.param .u64 .ptr .align 1 _Z14kernelgpuFbou2IfEvPT_S1_S1_S1_S1_S1_S1_S1_S1_S1_S0_iiiiiiii_param_3,
	.param .u64 .ptr .align 1 _Z14kernelgpuFbou2IfEvPT_S1_S1_S1_S1_S1_S1_S1_S1_S1_S0_iiiiiiii_param_4,
	.param .u64 .ptr .align 1 _Z14kernelgpuFbou2IfEvPT_S1_S1_S1_S1_S1_S1_S1_S1_S1_S0_iiiiiiii_param_5,
	.param .u64 .ptr .align 1 _Z14kernelgpuFbou2IfEvPT_S1_S1_S1_S1_S1_S1_S1_S1_S1_S0_iiiiiiii_param_6,
	.param .u64 .ptr .align 1 _Z14kernelgpuFbou2IfEvPT_S1_S1_S1_S1_S1_S1_S1_S1_S1_S0_iiiiiiii_param_7,
	.param .u64 .ptr .align 1 _Z14kernelgpuFbou2IfEvPT_S1_S1_S1_S1_S1_S1_S1_S1_S1_S0_iiiiiiii_param_8,
	.param .u64 .ptr .align 1 _Z14kernelgpuFbou2IfEvPT_S1_S1_S1_S1_S1_S1_S1_S1_S1_S0_iiiiiiii_param_9,
	.param .f32 _Z14kernelgpuFbou2IfEvPT_S1_S1_S1_S1_S1_S1_S1_S1_S1_S0_iiiiiiii_param_10,
	.param .u32 _Z14kernelgpuFbou2IfEvPT_S1_S1_S1_S1_S1_S1_S1_S1_S1_S0_iiiiiiii_param_11,
	.param .u32 _Z14kernelgpuFbou2IfEvPT_S1_S1_S1_S1_S1_S1_S1_S1_S1_S0_iiiiiiii_param_12,
	.param .u32 _Z14kernelgpuFbou2IfEvPT_S1_S1_S1_S1_S1_S1_S1_S1_S1_S0_iiiiiiii_param_13,
	.param .u32 _Z14kernelgpuFbou2IfEvPT_S1_S1_S1_S1_S1_S1_S1_S1_S1_S0_iiiiiiii_param_14,
	.param .u32 _Z14kernelgpuFbou2IfEvPT_S1_S1_S1_S1_S1_S1_S1_S1_S1_S0_iiiiiiii_param_15,
	.param .u32 _Z14kernelgpuFbou2IfEvPT_S1_S1_S1_S1_S1_S1_S1_S1_S1_S0_iiiiiiii_param_16,
	.param .u32 _Z14kernelgpuFbou2IfEvPT_S1_S1_S1_S1_S1_S1_S1_S1_S1_S0_iiiiiiii_param_17,
	.param .u32 _Z14kernelgpuFbou2IfEvPT_S1_S1_S1_S1_S1_S1_S1_S1_S1_S0_iiiiiiii_param_18
)
{
	.reg .pred 	%p<3>;
	.reg .b32 	%r<12>;
	.reg .b64 	%rd<9>;

	ld.param.u64 	%rd2, [_Z14kernelgpuFbou2IfEvPT_S1_S1_S1_S1_S1_S1_S1_S1_S1_S0_iiiiiiii_param_0];
	ld.param.u32 	%r6, [_Z14kernelgpuFbou2IfEvPT_S1_S1_S1_S1_S1_S1_S1_S1_S1_S0_iiiiiiii_param_12];
	mov.u32 	%r7, %tid.x;
	mov.u32 	%r8, %ctaid.x;
	mov.u32 	%r1, %ntid.x;
	mad.lo.s32 	%r11, %r8, %r1, %r7;
	setp.ge.s32 	%p1, %r11, %r6;
	@%p1 bra 	$L__BB6_3;
	mov.u32 	%r9, %nctaid.x;
	mul.lo.s32 	%r3, %r1, %r9;
	cvta.to.global.u64 	%rd1, %rd2;
	mul.wide.s32 	%rd5, %r6, 4;
$L__BB6_2:
	mul.wide.s32 	%rd3, %r11, 4;
	add.s64 	%rd4, %rd1, %rd3;
	mov.b32 	%r10, 0;
	st.global.u32 	[%rd4], %r10;
	add.s64 	%rd6, %rd4, %rd5;
	st.global.u32 	[%rd6], %r10;
	add.s64 	%rd7, %rd6, %rd5;
	st.global.u32 	[%rd7], %r10;
	add.s64 	%rd8, %rd7, %rd5;
	st.global.u32 	[%rd8], %r10;
	add.s32 	%r11, %r11, %r3;
	setp.lt.s32 	%p2, %r11, %r6;
	@%p2 bra 	$L__BB6_2;
$L__BB6_3:
	ret;

}
	// .globl	_Z14kernelgpuFbou3IfEvPT_S1_S1_S1_S1_S1_S1_S1_S1_S1_S0_iiiiiiii
.visible .entry _Z14kernelgpuFbou3IfEvPT_S1_S1_S1_S1_S1_S1_S1_S1_S1_S0_iiiiiiii(
	.param .u64 .ptr .align 1 _Z14kernelgpuFbou3IfEvPT_S1_S1_S1_S1_S1_S1_S1_S1_S1_S0_iiiiiiii_param_0,
	.param .u64 .ptr .align 1 _Z14kernelgpuFbou3IfEvPT_S1_S1_S1_S1_S1_S1_S1_S1_S1_S0_iiiiiiii_param_1,
	.param .u64 .ptr .align 1 _Z14kernelgpuFbou3IfEvPT_S1_S1_S1_S1_S1_S1_S1_S1_S1_S0_iiiiiiii_param_2,
	.param .u64 .ptr .align 1 _Z14kernelgpuFbou3IfEvPT_S1_S1_S1_S1_S1_S1_S1_S1_S1_S0_iiiiiiii_param_3,
	.param .u64 .ptr .align 1 _Z14kernelgpuFbou3IfEvPT_S1_S1_S1_S1_S1_S1_S1_S1_S1_S0_iiiiiiii_param_4,
	.param .u64 .ptr .align 1 _Z14kernelgpuFbou3IfEvPT_S1_S1_S1_S1_S1_S1_S1_S1_S1_S0_iiiiiiii_param_5,
	.param .u64 .ptr .align 1 _Z14kernelgpuFbou3IfEvPT_S1_S1_S1_S1_S1_S1_S1_S1_S1_S0_iiiiiiii_param_6,
	.param .u64 .ptr .align 1 _Z14kernelgpuFbou3IfEvPT_S1_S1_S1_S1_S1_S1_S1_S1_S1_S0_iiiiiiii_param_7,
	.param .u64 .ptr .align 1 _Z14kernelgpuFbou3IfEvPT_S1_S1_S1_S1_S1_S1_S1_S1_S1_S0_iiiiiiii_param_8,
	.param .u64 .ptr .align 1 _Z14kernelgpuFbou3IfEvPT_S1_S1_S1_S1_S1_S1_S1_S1_S1_S0_iiiiiiii_param_9,
	.param .f32 _Z14kernelgpuFbou3IfEvPT_S1_S1_S1_S1_S1_S1_S1_S1_S1_S0_iiiiiiii_param_10,
	.param .u32 _Z14kernelgpuFbou3IfEvPT_S1_S1_S1_S1_S1_S1_S1_S1_S1_S0_iiiiiiii_param_11,
	.param .u32 _Z14kernelgpuFbou3IfEvPT_S1_S1_S1_S1_S1_S1_S1_S1_S1_S0_iiiiiiii_param_12,
	.param .u32 _Z14kernelgpuFbou3IfEvPT_S1_S1_S1_S1_S1_S1_S1_S1_S1_S0_iiiiiiii_param_13,
	.param .u32 _Z14kernelgpuFbou3IfEvPT_S1_S1_S1_S1_S1_S1_S1_S1_S1_S0_iiiiiiii_param_14,
	.param .u32 _Z14kernelgpuFbou3IfEvPT_S1_S1_S1_S1_S1_S1_S1_S1_S1_S0_iiiiiiii_param_15,
	.param .u32 _Z14kernelgpuFbou3IfEvPT_S1_S1_S1_S1_S1_S1_S1_S1_S1_S0_iiiiiiii_param_16,
	.param .u32 _Z14kernelgpuFbou3IfEvPT_S1_S1_S1_S1_S1_S1_S1_S1_S1_S0_iiiiiiii_param_17,
	.param .u32 _Z14kernelgpuFbou3IfEvPT_S1_S1_S1_S1_S1_S1_S1_S1_S1_S0_iiiiiiii_param_18
)
{
	.reg .pred 	%p<3>;
	.reg .b32 	%r<12>;
	.reg .b64 	%rd<9>;

	ld.param.u64 	%rd2, [_Z14kernelgpuFbou3IfEvPT_S1_S1_S1_S1_S1_S1_S1_S1_S1_S0_iiiiiiii_param_0];
	ld.param.u32 	%r6, [_Z14kernelgpuFbou3IfEvPT_S1_S1_S1_S1_S1_S1_S1_S1_S1_S0_iiiiiiii_param_12];
	mov.u32 	%r7, %tid.x;
	mov.u32 	%r8, %ctaid.x;
	mov.u32 	%r1, %ntid.x;
	mad.lo.s32 	%r11, %r8, %r1, %r7;
	setp.ge.s32 	%p1, %r11, %r6;
	@%p1 bra 	$L__BB7_3;
	mov.u32 	%r9, %nctaid.x;
	mul.lo.s32 	%r3, %r1, %r9;
	cvta.to.global.u64 	%rd1, %rd2;
	mul.wide.s32 	%rd5, %r6, 4;
$L__BB7_2:
	mul.wide.s32 	%rd3, %r11, 4;
	add.s64 	%rd4, %rd1, %rd3;
	mov.b32 	%r10, 0;
	st.global.u32 	[%rd4], %r10;
	add.s64 	%rd6, %rd4, %rd5;
	st.global.u32 	[%rd6], %r10;
	add.s64 	%rd7, %rd6, %rd5;
	st.global.u32 	[%rd7], %r10;
	add.s64 	%rd8, %rd7, %rd5;
	st.global.u32 	[%rd8], %r10;
	add.s32 	%r11, %r11, %r3;
	setp.lt.s32 	%p2, %r11, %r6;
	@%p2 bra 	$L__BB7_2;
$L__BB7_3:
	ret;

}
	// .globl	_Z14kernelgpuFbou4IfEvPT_S1_S1_S1_S1_S1_S1_S1_S1_S1_S0_iiiiiiii
.visible .entry _Z14kernelgpuFbou4IfEvPT_S1_S1_S1_S1_S1_S1_S1_S1_S1_S0_iiiiiiii(
	.param .u64 .ptr .align 1 _Z14kernelgpuFbou4IfEvPT_S1_S1_S1_S1_S1_S1_S1_S1_S1_S0_iiiiiiii_param_0,
	.param .u64 .ptr .align 1 _Z14kernelgpuFbou4IfEvPT_S1_S1_S1_S1_S1_S1_S1_S1_S1_S0_iiiiiiii_param_1,
	.param .u64 .ptr .align 1 _Z14kernelgpuFbou4IfEvPT_S1_S1_S1_S1_S1_S1_S1_S1_S1_S0_iiiiiiii_param_2,
	.param .u64 .ptr .align 1 _Z14kernelgpuFbou4IfEvPT_S1_S1_S1_S1_S1_S1_S1_S1_S1_S0_iiiiiiii_param_3,
	.param .u64 .ptr .align 1 _Z14kernelgpuFbou4IfEvPT_S1_S1_S1_S1_S1_S1_S1_S1_S1_S0_iiiiiiii_param_4,
	.param .u64 .ptr .align 1 _Z14kernelgpuFbou4IfEvPT_S1_S1_S1_S1_S1_S1_S1_S1_S1_S0_iiiiiiii_param_5,
	.param .u64 .ptr .align 1 _Z14kernelgpuFbou4IfEvPT_S1_S1_S1_S1_S1_S1_S1_S1_S1_S0_iiiiiiii_param_6,
	.param .u64 .ptr .align 1 _Z14kernelgpuFbou4IfEvPT_S1_S1_S1_S1_S1_S1_S1_S1_S1_S0_iiiiiiii_param_7,
	.param .u64 .ptr .align 1 _Z14kernelgpuFbou4IfEvPT_S1_S1_S1_S1_S1_S1_S1_S1_S1_S0_iiiiiiii_param_8,
	.param .u64 .ptr .align 1 _Z14kernelgpuFbou4IfEvPT_S1_S1_S1_S1_S1_S1_S1_S1_S1_S0_iiiiiiii_param_9,
	.param .f32 _Z14kernelgpuFbou4IfEvPT_S1_S1_S1_S1_S1_S1_S1_S1_S1_S0_iiiiiiii_param_10,
	.param .u32 _Z14kernelgpuFbou4IfEvPT_S1_S1_S1_S1_S1_S1_S1_S1_S1_S0_iiiiiiii_param_11,
	.param .u32 _Z14kernelgpuFbou4IfEvPT_S1_S1_S1_S1_S1_S1_S1_S1_S1_S0_iiiiiiii_param_12,
	.param .u32 _Z14kernelgpuFbou4IfEvPT_S1_S1_S1_S1_S1_S1_S1_S1_S1_S0_iiiiiiii_param_13,
	.param .u32 _Z14kernelgpuFbou4IfEvPT_S1_S1_S1_S1_S1_S1_S1_S1_S1_S0_iiiiiiii_param_14,
	.param .u32 _Z14kernelgpuFbou4IfEvPT_S1_S1_S1_S1_S1_S1_S1_S1_S1_S0_iiiiiiii_param_15,
	.param .u32 _Z14kernelgpuFbou4IfEvPT_S1_S1_S1_S1_S1_S1_S1_S1_S1_S0_iiiiiiii_param_16,
	.param .u32 _Z14kernelgpuFbou4IfEvPT_S1_S1_S1_S1_S1_S1_S1_S1_S1_S0_iiiiiiii_param_17,
	.param .u32 _Z14kernelgpuFbou4IfEvPT_S1_S1_S1_S1_S1_S1_S1_S1_S1_S0_iiiiiiii_param_18
)
{
	.reg .pred 	%p<3>;
	.reg .b32 	%r<12>;
	.reg .b32 	%f<58>;
	.reg .b64 	%rd<50>;

	ld.param.u64 	%rd5, [_Z14kernelgpuFbou4IfEvPT_S1_S1_S1_S1_S1_S1_S1_S1_S1_S0_iiiiiiii_param_1];
	ld.param.u64 	%rd6, [_Z14kernelgpuFbou4IfEvPT_S1_S1_S1_S1_S1_S1_S1_S1_S1_S0_iiiiiiii_param_2];
	ld.param.u64 	%rd9, [_Z14kernelgpuFbou4IfEvPT_S1_S1_S1_S1_S1_S1_S1_S1_S1_S0_iiiiiiii_param_6];
	ld.param.u32 	%r6, [_Z14kernelgpuFbou4IfEvPT_S1_S1_S1_S1_S1_S1_S1_S1_S1_S0_iiiiiiii_param_12];
	mov.u32 	%r7, %tid.x;
	mov.u32 	%r8, %ctaid.x;
	mov.u32 	%r1, %ntid.x;
	mad.lo.s32 	%r11, %r8, %r1, %r7;
	setp.ge.s32 	%p1, %r11, %r6;
	@%p1 bra 	$L__BB8_3;
	mov.u32 	%r9, %nctaid.x;
	mul.lo.s32 	%r3, %r1, %r9;
	cvta.to.global.u64 	%rd1, %rd5;
	cvta.to.global.u64 	%rd2, %rd6;
	cvta.to.global.u64 	%rd3, %rd9;
	mul.wide.s32 	%rd17, %r6, 4;
$L__BB8_2:
	ld.param.u64 	%rd49, [_Z14kernelgpuFbou4IfEvPT_S1_S1_S1_S1_S1_S1_S1_S1_S1_S0_iiiiiiii_param_9];
	ld.param.u64 	%rd48, [_Z14kernelgpuFbou4IfEvPT_S1_S1_S1_S1_S1_S1_S1_S1_S1_S0_iiiiiiii_param_7];
	ld.param.u64 	%rd47, [_Z14kernelgpuFbou4IfEvPT_S1_S1_S1_S1_S1_S1_S1_S1_S1_S0_iiiiiiii_param_5];
	ld.param.u64 	%rd46, [_Z14kernelgpuFbou4IfEvPT_S1_S1_S1_S1_S1_S1_S1_S1_S1_S0_iiiiiiii_param_3];
	ld.param.u64 	%rd45, [_Z14kernelgpuFbou4IfEvPT_S1_S1_S1_S1_S1_S1_S1_S1_S1_S0_iiiiiiii_param_0];
	cvta.to.global.u64 	%rd12, %rd49;
	ld.global.f32 	%f1, [%rd12+16];
	cvta.to.global.u64 	%rd13, %rd48;
	ld.global.f32 	%f2, [%rd13];
	mul.wide.s32 	%rd14, %r11, 4;
	add.s64 	%rd15, %rd1, %rd14;
	ld.global.f32 	%f3, [%rd15];
	add.s64 	%rd16, %rd2, %rd14;
	ld.global.f32 	%f4, [%rd16];
	add.s32 	%r10, %r11, %r6;
	add.s64 	%rd18, %rd16, %rd17;
	ld.global.f32 	%f5, [%rd18];
	add.s64 	%rd19, %rd18, %rd17;
	ld.global.f32 	%f6, [%rd19];
	add.s64 	%rd20, %rd19, %rd17;
	ld.global.f32 	%f7, [%rd20];
	add.s64 	%rd21, %rd20, %rd17;
	ld.global.f32 	%f8, [%rd21];
	add.s64 	%rd22, %rd21, %rd17;
	ld.global.f32 	%f9, [%rd22];
	add.s64 	%rd23, %rd22, %rd17;
	ld.global.f32 	%f10, [%rd23];
	add.s64 	%rd24, %rd23, %rd17;
	ld.global.f32 	%f11, [%rd24];
	add.s64 	%rd25, %rd24, %rd17;
	ld.global.f32 	%f12, [%rd25];
	add.s64 	%rd26, %rd25, %rd17;
	ld.global.f32 	%f13, [%rd26];
	add.s64 	%rd27, %rd26, %rd17;
	ld.global.f32 	%f14, [%rd27];
	add.s64 	%rd28, %rd27, %rd17;
	ld.global.f32 	%f15, [%rd28];
	cvta.to.global.u64 	%rd29, %rd47;
	add.s64 	%rd30, %rd29, %rd14;
	ld.global.f32 	%f16, [%rd30];
	add.s64 	%rd31, %rd30, %rd17;
	ld.global.f32 	%f17, [%rd31];
	add.s64 	%rd32, %rd31, %rd17;
	ld.global.f32 	%f18, [%rd32];
	add.s64 	%rd33, %rd32, %rd17;
	ld.global.f32 	%f19, [%rd33];
	cvta.to.global.u64 	%rd34, %rd46;
	mul.wide.s32 	%rd35, %r10, 4;
	add.s64 	%rd36, %rd34, %rd35;
	ld.global.f32 	%f20, [%rd36];
	add.s64 	%rd37, %rd36, %rd17;
	ld.global.f32 	%f21, [%rd37];
	add.s64 	%rd38, %rd3, %rd14;
	ld.global.f32 	%f22, [%rd38];
	add.s64 	%rd39, %rd38, %rd17;
	ld.global.f32 	%f23, [%rd39];
	add.f32 	%f24, %f11, %f20;
	add.f32 	%f25, %f15, %f21;
	sub.f32 	%f26, %f4, %f16;
	mul.f32 	%f27, %f3, %f22;
	mul.f32 	%f28, %f4, %f24;
	fma.rn.f32 	%f29, %f1, %f8, %f28;
	mul.f32 	%f30, %f27, %f29;
	fma.rn.f32 	%f31, %f2, %f26, %f30;
	mul.f32 	%f32, %f3, %f23;
	mul.f32 	%f33, %f4, %f25;
	fma.rn.f32 	%f34, %f1, %f12, %f33;
	fma.rn.f32 	%f35, %f32, %f34, %f31;
	cvta.to.global.u64 	%rd40, %rd45;
	add.s64 	%rd41, %rd40, %rd14;
	st.global.f32 	[%rd41], %f35;
	sub.f32 	%f36, %f5, %f17;
	mul.f32 	%f37, %f5, %f24;
	fma.rn.f32 	%f38, %f1, %f9, %f37;
	mul.f32 	%f39, %f27, %f38;
	fma.rn.f32 	%f40, %f2, %f36, %f39;
	mul.f32 	%f41, %f5, %f25;
	fma.rn.f32 	%f42, %f1, %f13, %f41;
	fma.rn.f32 	%f43, %f32, %f42, %f40;
	add.s64 	%rd42, %rd41, %rd17;
	st.global.f32 	[%rd42], %f43;
	sub.f32 	%f44, %f6, %f18;
	mul.f32 	%f45, %f6, %f24;
	fma.rn.f32 	%f46, %f1, %f10, %f45;
	mul.f32 	%f47, %f27, %f46;
	fma.rn.f32 	%f48, %f2, %f44, %f47;
	mul.f32 	%f49, %f6, %f25;
	fma.rn.f32 	%f50, %f1, %f14, %f49;
	fma.rn.f32 	%f51, %f32, %f50, %f48;
	add.s64 	%rd43, %rd42, %rd17;
	st.global.f32 	[%rd43], %f51;
	sub.f32 	%f52, %f7, %f19;
	mul.f32 	%f53, %f24, %f22;
	mul.f32 	%f54, %f3, %f53;
	fma.rn.f32 	%f55, %f2, %f52, %f54;
	mul.f32 	%f56, %f25, %f23;
	fma.rn.f32 	%f57, %f3, %f56, %f55;
	add.s64 	%rd44, %rd43, %rd17;
	st.global.f32 	[%rd44], %f57;
	add.s32 	%r11, %r11, %r3;
	setp.lt.s32 	%p2, %r11, %r6;
	@%p2 bra 	$L__BB8_2;
$L__BB8_3:
	ret;

}
	// .globl	_Z14kernelgpuFbou5IfEvPT_S1_S1_S1_S1_S1_S1_S1_S1_S1_S0_iiiiiiii
.visible .entry _Z14kernelgpuFbou5IfEvPT_S1_S1_S1_S1_S1_S1_S1_S1_S1_S0_iiiiiiii(
	.param .u64 .ptr .align 1 _Z14kernelgpuFbou5IfEvPT_S1_S1_S1_S1_S1_S1_S1_S1_S1_S0_iiiiiiii_param_0,
	.param .u64 .ptr .align 1 _Z14kernelgpuFbou5IfEvPT_S1_S1_S1_S1_S1_S1_S1_S1_S1_S0_iiiiiiii_param_1,
	.param .u64 .ptr .align 1 _Z14kernelgpuFbou5IfEvPT_S1_S1_S1_S1_S1_S1_S1_S1_S1_S0_iiiiiiii_param_2,
	.param .u64 .ptr .align 1 _Z14kernelgpuFbou5IfEvPT_S1_S1_S1_S1_S1_S1_S1_S1_S1_S0_iiiiiiii_param_3,
	.param .u64 .ptr .align 1 _Z14kernelgpuFbou5IfEvPT_S1_S1_S1_S1_S1_S1_S1_S1_S1_S0_iiiiiiii_param_4,
	.param .u64 .ptr .align 1 _Z14kernelgpuFbou5IfEvPT_S1_S1_S1_S1_S1_S1_S1_S1_S1_S0_iiiiiiii_param_5,
	.param .u64 .ptr .align 1 _Z14kernelgpuFbou5IfEvPT_S1_S1_S1_S1_S1_S1_S1_S1_S1_S0_iiiiiiii_param_6,
	.param .u64 .ptr .align 1 _Z14kernelgpuFbou5IfEvPT_S1_S1_S1_S1_S1_S1_S1_S1_S1_S0_iiiiiiii_param_7,
	.param .u64 .ptr .align 1 _Z14kernelgpuFbou5IfEvPT_S1_S1_S1_S1_S1_S1_S1_S1_S1_S0_iiiiiiii_param_8,
	.param .u64 .ptr .align 1 _Z14kernelgpuFbou5IfEvPT_S1_S1_S1_S1_S1_S1_S1_S1_S1_S0_iiiiiiii_param_9,
	.param .f32 _Z14kernelgpuFbou5IfEvPT_S1_S1_S1_S1_S1_S1_S1_S1_S1_S0_iiiiiiii_param_10,
	.param .u32 _Z14kernelgpuFbou5IfEvPT_S1_S1_S1_S1_S1_S1_S1_S1_S1_S0_iiiiiiii_param_11,
	.param .u32 _Z14kernelgpuFbou5IfEvPT_S1_S1_S1_S1_S1_S1_S1_S1_S1_S0_iiiiiiii_param_12,
	.param .u32 _Z14kernelgpuFbou5IfEvPT_S1_S1_S1_S1_S1_S1_S1_S1_S1_S0_iiiiiiii_param_13,
	.param .u32 _Z14kernelgpuFbou5IfEvPT_S1_S1_S1_S1_S1_S1_S1_S1_S1_S0_iiiiiiii_param_14,
	.param .u32 _Z14kernelgpuFbou5IfEvPT_S1_S1_S1_S1_S1_S1_S1_S1_S1_S0_iiiiiiii_param_15,
	.param .u32 _Z14kernelgpuFbou5IfEvPT_S1_S1_S1_S1_S1_S1_S1_S1_S1_S0_iiiiiiii_param_16,
	.param .u32 _Z14kernelgpuFbou5IfEvPT_S1_S1_S1_S1_S1_S1_S1_S1_S1_S0_iiiiiiii_param_17,
	.param .u32 _Z14kernelgpuFbou5IfEvPT_S1_S1_S1_S1_S1_S1_S1_S1_S1_S0_iiiiiiii_param_18
)
{
	.reg .pred 	%p<3>;
	.reg .b32 	%r<12>;
	.reg .b64 	%rd<9>;

	ld.param.u64 	%rd2, [_Z14kernelgpuFbou5IfEvPT_S1_S1_S1_S1_S1_S1_S1_S1_S1_S0_iiiiiiii_param_0];
	ld.param.u32 	%r6, [_Z14kernelgpuFbou5IfEvPT_S1_S1_S1_S1_S1_S1_S1_S1_S1_S0_iiiiiiii_param_12];
	mov.u32 	%r7, %tid.x;
	mov.u32 	%r8, %ctaid.x;
	mov.u32 	%r1, %ntid.x;
	mad.lo.s32 	%r11, %r8, %r1, %r7;
	setp.ge.s32 	%p1, %r11, %r6;
	@%p1 bra 	$L__BB9_3;
	mov.u32 	%r9, %nctaid.x;
	mul.lo.s32 	%r3, %r1, %r9;
	cvta.to.global.u64 	%rd1, %rd2;
	mul.wide.s32 	%rd5, %r6, 4;
$L__BB9_2:
	mul.wide.s32 	%rd3, %r11, 4;
	add.s64 	%rd4, %rd1, %rd3;
	mov.b32 	%r10, 0;
	st.global.u32 	[%rd4], %r10;
	add.s64 	%rd6, %rd4, %rd5;
	st.global.u32 	[%rd6], %r10;
	add.s64 	%rd7, %rd6, %rd5;
	st.global.u32 	[%rd7], %r10;
	add.s64 	%rd8, %rd7, %rd5;
	st.global.u32 	[%rd8], %r10;
	add.s32 	%r11, %r11, %r3;
	setp.lt.s32 	%p2, %r11, %r6;
	@%p2 bra 	$L__BB9_2;
$L__BB9_3:
	ret;

}


// ===== COMPILED SASS (sm_100) =====

	.target	sm_100

	.elftype	@"ET_EXEC"


//--------------------- .note.nv.tkinfo           --------------------------
	.section	.note.nv.tkinfo,"",@"SHT_NOTE"
	.sectionflags	@"SHF_NOTE_NV_TKINFO"
	.tkinfo
        /*0018*/ 	.word	0x00000002
        /*0030*/ 	.string	""
        /*0030*/ 	.string	"ptxas"
        /*0030*/ 	.string	"Cuda compilation tools, release 13.0, V13.0.88"
        /*0030*/ 	.string	"Build cuda_13.0.r13.0/compiler.36424714_0"
        /*0030*/ 	.string	"-arch sm_100 -m 64 "



//--------------------- .note.nv.cuinfo           --------------------------
	.section	.note.nv.cuinfo,"",@"SHT_NOTE"
	.sectionflags	@"SHF_NOTE_NV_CUINFO"
        /*0018*/ 	.short	0x0002
        /*001a*/ 	.short	0x0064
        /*001c*/ 	.short	0x0082
	.zero		2


//--------------------- .nv.info                  --------------------------
	.section	.nv.info,"",@"SHT_CUDA_INFO"
	.align	4


	//----- nvinfo : EIATTR_REGCOUNT
	.align		4
        /*0000*/ 	.byte	0x04, 0x2f
        /*0002*/ 	.short	(.L_1 - .L_0)
	.align		4
.L_0:
        /*0004*/ 	.word	index@(_Z14kernelgpuFbou1IdEvPT_S1_S1_S1_S1_S1_S1_S1_S1_S1_S0_iiiiiiii)
        /*0008*/ 	.word	0x0000001e


	//----- nvinfo : EIATTR_FRAME_SIZE
	.align		4
.L_1:
        /*000c*/ 	.byte	0x04, 0x11
        /*000e*/ 	.short	(.L_3 - .L_2)
	.align		4
.L_2:
        /*0010*/ 	.word	index@(_Z14kernelgpuFbou1IdEvPT_S1_S1_S1_S1_S1_S1_S1_S1_S1_S0_iiiiiiii)
        /*0014*/ 	.word	0x00000000


	//----- nvinfo : EIATTR_REGCOUNT
	.align		4
.L_3:
        /*0018*/ 	.byte	0x04, 0x2f
        /*001a*/ 	.short	(.L_5 - .L_4)
	.align		4
.L_4:
        /*001c*/ 	.word	index@(_Z14kernelgpuFbou2IdEvPT_S1_S1_S1_S1_S1_S1_S1_S1_S1_S0_iiiiiiii)
        /*0020*/ 	.word	0x00000012


	//----- nvinfo : EIATTR_FRAME_SIZE
	.align		4
.L_5:
        /*0024*/ 	.byte	0x04, 0x11
        /*0026*/ 	.short	(.L_7 - .L_6)
	.align		4
.L_6:
        /*0028*/ 	.word	index@(_Z14kernelgpuFbou2IdEvPT_S1_S1_S1_S1_S1_S1_S1_S1_S1_S0_iiiiiiii)
        /*002c*/ 	.word	0x00000000


	//----- nvinfo : EIATTR_REGCOUNT
	.align		4
.L_7:
        /*0030*/ 	.byte	0x04, 0x2f
        /*0032*/ 	.short	(.L_9 - .L_8)
	.align		4
.L_8:
        /*0034*/ 	.word	index@(_Z14kernelgpuFbou3IdEvPT_S1_S1_S1_S1_S1_S1_S1_S1_S1_S0_iiiiiiii)
        /*0038*/ 	.word	0x00000012


	//----- nvinfo : EIATTR_FRAME_SIZE
	.align		4
.L_9:
        /*003c*/ 	.byte	0x04, 0x11
        /*003e*/ 	.short	(.L_11 - .L_10)
	.align		4
.L_10:
        /*0040*/ 	.word	index@(_Z14kernelgpuFbou3IdEvPT_S1_S1_S1_S1_S1_S1_S1_S1_S1_S0_iiiiiiii)
        /*0044*/ 	.word	0x00000000


	//----- nvinfo : EIATTR_REGCOUNT
	.align		4
.L_11:
        /*0048*/ 	.byte	0x04, 0x2f
        /*004a*/ 	.short	(.L_13 - .L_12)
	.align		4
.L_12:
        /*004c*/ 	.word	index@(_Z14kernelgpuFbou4IdEvPT_S1_S1_S1_S1_S1_S1_S1_S1_S1_S0_iiiiiiii)
        /*0050*/ 	.word	0x00000036


	//----- nvinfo : EIATTR_FRAME_SIZE
	.align		4
.L_13:
        /*0054*/ 	.byte	0x04, 0x11
        /*0056*/ 	.short	(.L_15 - .L_14)
	.align		4
.L_14:
        /*0058*/ 	.word	index@(_Z14kernelgpuFbou4IdEvPT_S1_S1_S1_S1_S1_S1_S1_S1_S1_S0_iiiiiiii)
        /*005c*/ 	.word	0x00000000


	//----- nvinfo : EIATTR_REGCOUNT
	.align		4
.L_15:
        /*0060*/ 	.byte	0x04, 0x2f
        /*0062*/ 	.short	(.L_17 - .L_16)
	.align		4
.L_16:
        /*0064*/ 	.word	index@(_Z14kernelgpuFbou5IdEvPT_S1_S1_S1_S1_S1_S1_S1_S1_S1_S0_iiiiiiii)
        /*0068*/ 	.word	0x00000012


	//----- nvinfo : EIATTR_FRAME_SIZE
	.align		4
.L_17:
        /*006c*/ 	.byte	0x04, 0x11
        /*006e*/ 	.short	(.L_19 - .L_18)
	.align		4
.L_18:
        /*0070*/ 	.word	index@(_Z14kernelgpuFbou5IdEvPT_S1_S1_S1_S1_S1_S1_S1_S1_S1_S0_iiiiiiii)
        /*0074*/ 	.word	0x00000000


	//----- nvinfo : EIATTR_REGCOUNT
	.align		4
.L_19:
        /*0078*/ 	.byte	0x04, 0x2f
        /*007a*/ 	.short	(.L_21 - .L_20)
	.align		4
.L_20:
        /*007c*/ 	.word	index@(_Z14kernelgpuFbou1IfEvPT_S1_S1_S1_S1_S1_S1_S1_S1_S1_S0_iiiiiiii)
        /*0080*/ 	.word	0x0000001e


	//----- nvinfo : EIATTR_FRAME_SIZE
	.align		4
.L_21:
        /*0084*/ 	.byte	0x04, 0x11
        /*0086*/ 	.short	(.L_23 - .L_22)
	.align		4
.L_22:
        /*0088*/ 	.word	index@(_Z14kernelgpuFbou1IfEvPT_S1_S1_S1_S1_S1_S1_S1_S1_S1_S0_iiiiiiii)
        /*008c*/ 	.word	0x00000000


	//----- nvinfo : EIATTR_REGCOUNT
	.align		4
.L_23:
        /*0090*/ 	.byte	0x04, 0x2f
        /*0092*/ 	.short	(.L_25 - .L_24)
	.align		4
.L_24:
        /*0094*/ 	.word	index@(_Z14kernelgpuFbou2IfEvPT_S1_S1_S1_S1_S1_S1_S1_S1_S1_S0_iiiiiiii)
        /*0098*/ 	.word	0x00000012


	//----- nvinfo : EIATTR_FRAME_SIZE
	.align		4
.L_25:
        /*009c*/ 	.byte	0x04, 0x11
        /*009e*/ 	.short	(.L_27 - .L_26)
	.align		4
.L_26:
        /*00a0*/ 	.word	index@(_Z14kernelgpuFbou2IfEvPT_S1_S1_S1_S1_S1_S1_S1_S1_S1_S0_iiiiiiii)
        /*00a4*/ 	.word	0x00000000


	//----- nvinfo : EIATTR_REGCOUNT
	.align		4
.L_27:
        /*00a8*/ 	.byte	0x04, 0x2f
        /*00aa*/ 	.short	(.L_29 - .L_28)
	.align		4
.L_28:
        /*00ac*/ 	.word	index@(_Z14kernelgpuFbou3IfEvPT_S1_S1_S1_S1_S1_S1_S1_S1_S1_S0_iiiiiiii)
        /*00b0*/ 	.word	0x00000012


	//----- nvinfo : EIATTR_FRAME_SIZE
	.align		4
.L_29:
        /*00b4*/ 	.byte	0x04, 0x11
        /*00b6*/ 	.short	(.L_31 - .L_30)
	.align		4
.L_30:
        /*00b8*/ 	.word	index@(_Z14kernelgpuFbou3IfEvPT_S1_S1_S1_S1_S1_S1_S1_S1_S1_S0_iiiiiiii)
        /*00bc*/ 	.word	0x00000000


	//----- nvinfo : EIATTR_REGCOUNT
	.align		4
.L_31:
        /*00c0*/ 	.byte	0x04, 0x2f
        /*00c2*/ 	.short	(.L_33 - .L_32)
	.align		4
.L_32:
        /*00c4*/ 	.word	index@(_Z14kernelgpuFbou4IfEvPT_S1_S1_S1_S1_S1_S1_S1_S1_S1_S0_iiiiiiii)
        /*00c8*/ 	.word	0x00000028


	//----- nvinfo : EIATTR_FRAME_SIZE
	.align		4
.L_33:
        /*00cc*/ 	.byte	0x04, 0x11
        /*00ce*/ 	.short	(.L_35 - .L_34)
	.align		4
.L_34:
        /*00d0*/ 	.word	index@(_Z14kernelgpuFbou4IfEvPT_S1_S1_S1_S1_S1_S1_S1_S1_S1_S0_iiiiiiii)
        /*00d4*/ 	.word	0x00000000


	//----- nvinfo : EIATTR_REGCOUNT
	.align		4
.L_35:
        /*00d8*/ 	.byte	0x04, 0x2f
        /*00da*/ 	.short	(.L_37 - .L_36)
	.align		4
.L_36:
        /*00dc*/ 	.word	index@(_Z14kernelgpuFbou5IfEvPT_S1_S1_S1_S1_S1_S1_S1_S1_S1_S0_iiiiiiii)
        /*00e0*/ 	.word	0x00000012


	//----- nvinfo : EIATTR_FRAME_SIZE
	.align		4
.L_37:
        /*00e4*/ 	.byte	0x04, 0x11
        /*00e6*/ 	.short	(.L_39 - .L_38)
	.align		4
.L_38:
        /*00e8*/ 	.word	index@(_Z14kernelgpuFbou5IfEvPT_S1_S1_S1_S1_S1_S1_S1_S1_S1_S0_iiiiiiii)
        /*00ec*/ 	.word	0x00000000


	//----- nvinfo : EIATTR_MIN_STACK_SIZE
	.align		4
.L_39:
        /*00f0*/ 	.byte	0x04, 0x12
        /*00f2*/ 	.short	(.L_41 - .L_40)
	.align		4
.L_40:
        /*00f4*/ 	.word	index@(_Z14kernelgpuFbou5IfEvPT_S1_S1_S1_S1_S1_S1_S1_S1_S1_S0_iiiiiiii)
        /*00f8*/ 	.word	0x00000000


	//----- nvinfo : EIATTR_MIN_STACK_SIZE
	.align		4
.L_41:
        /*00fc*/ 	.byte	0x04, 0x12
        /*00fe*/ 	.short	(.L_43 - .L_42)
	.align		4
.L_42:
        /*0100*/ 	.word	index@(_Z14kernelgpuFbou4IfEvPT_S1_S1_S1_S1_S1_S1_S1_S1_S1_S0_iiiiiiii)
        /*0104*/ 	.word	0x00000000


	//----- nvinfo : EIATTR_MIN_STACK_SIZE
	.align		4
.L_43:
        /*0108*/ 	.byte	0x04, 0x12
        /*010a*/ 	.short	(.L_45 - .L_44)
	.align		4
.L_44:
        /*010c*/ 	.word	index@(_Z14kernelgpuFbou3IfEvPT_S1_S1_S1_S1_S1_S1_S1_S1_S1_S0_iiiiiiii)
        /*0110*/ 	.word	0x00000000


	//----- nvinfo : EIATTR_MIN_STACK_SIZE
	.align		4
.L_45:
        /*0114*/ 	.byte	0x04, 0x12
        /*0116*/ 	.short	(.L_47 - .L_46)
	.align		4
.L_46:
        /*0118*/ 	.word	index@(_Z14kernelgpuFbou2IfEvPT_S1_S1_S1_S1_S1_S1_S1_S1_S1_S0_iiiiiiii)
        /*011c*/ 	.word	0x00000000


	//----- nvinfo : EIATTR_MIN_STACK_SIZE
	.align		4
.L_47:
        /*0120*/ 	.byte	0x04, 0x12
        /*0122*/ 	.short	(.L_49 - .L_48)
	.align		4
.L_48:
        /*0124*/ 	.word	index@(_Z14kernelgpuFbou1IfEvPT_S1_S1_S1_S1_S1_S1_S1_S1_S1_S0_iiiiiiii)
        /*0128*/ 	.word	0x00000000


	//----- nvinfo : EIATTR_MIN_STACK_SIZE
	.align		4
.L_49:
        /*012c*/ 	.byte	0x04, 0x12
        /*012e*/ 	.short	(.L_51 - .L_50)
	.align		4
.L_50:
        /*0130*/ 	.word	index@(_Z14kernelgpuFbou5IdEvPT_S1_S1_S1_S1_S1_S1_S1_S1_S1_S0_iiiiiiii)
        /*0134*/ 	.word	0x00000000


	//----- nvinfo : EIATTR_MIN_STACK_SIZE
	.align		4
.L_51:
        /*0138*/ 	.byte	0x04, 0x12
        /*013a*/ 	.short	(.L_53 - .L_52)
	.align		4
.L_52:
        /*013c*/ 	.word	index@(_Z14kernelgpuFbou4IdEvPT_S1_S1_S1_S1_S1_S1_S1_S1_S1_S0_iiiiiiii)
        /*0140*/ 	.word	0x00000000


	//----- nvinfo : EIATTR_MIN_STACK_SIZE
	.align		4
.L_53:
        /*0144*/ 	.byte	0x04, 0x12
        /*0146*/ 	.short	(.L_55 - .L_54)
	.align		4
.L_54:
        /*0148*/ 	.word	index@(_Z14kernelgpuFbou3IdEvPT_S1_S1_S1_S1_S1_S1_S1_S1_S1_S0_iiiiiiii)
        /*014c*/ 	.word	0x00000000


	//----- nvinfo : EIATTR_MIN_STACK_SIZE
	.align		4
.L_55:
        /*0150*/ 	.byte	0x04, 0x12
        /*0152*/ 	.short	(.L_57 - .L_56)
	.align		4
.L_56:
        /*0154*/ 	.word	index@(_Z14kernelgpuFbou2IdEvPT_S1_S1_S1_S1_S1_S1_S1_S1_S1_S0_iiiiiiii)
        /*0158*/ 	.word	0x00000000


	//----- nvinfo : EIATTR_MIN_STACK_SIZE
	.align		4
.L_57:
        /*015c*/ 	.byte	0x04, 0x12
        /*015e*/ 	.short	(.L_59 - .L_58)
	.align		4
.L_58:
        /*0160*/ 	.word	index@(_Z14kernelgpuFbou1IdEvPT_S1_S1_S1_S1_S1_S1_S1_S1_S1_S0_iiiiiiii)
        /*0164*/ 	.word	0x00000000
.L_59:


//--------------------- .nv.compat                --------------------------
	.section	.nv.compat,"",@"SHT_CUDA_COMPAT_INFO"
	.align	4
        /*0000*/ 	.byte	0x02, 0x09, 0x00, 0x00, 0x02, 0x02, 0x01, 0x00, 0x02, 0x05, 0x05, 0x00, 0x03, 0x07, 0x01, 0x01
        /*0010*/ 	.byte	0x02, 0x03, 0x00, 0x00, 0x02, 0x06, 0x01, 0x00, 0x04, 0x0b, 0x08, 0x00, 0x01, 0x00, 0x00, 0x00
        /*0020*/ 	.byte	0x00, 0x00, 0x00, 0x00


//--------------------- .nv.info._Z14kernelgpuFbou5IfEvPT_S1_S1_S1_S1_S1_S1_S1_S1_S1_S0_iiiiiiii --------------------------
	.section	.nv.info._Z14kernelgpuFbou5IfEvPT_S1_S1_S1_S1_S1_S1_S1_S1_S1_S0_iiiiiiii,"",@"SHT_CUDA_INFO"
	.sectionflags	@""
	.align	4


	//----- nvinfo : EIATTR_CUDA_API_VERSION
	.align		4
        /*0000*/ 	.byte	0x04, 0x37
        /*0002*/ 	.short	(.L_61 - .L_60)
.L_60:
        /*0004*/ 	.word	0x00000082


	//----- nvinfo : EIATTR_KPARAM_INFO
	.align		4
.L_61:
        /*0008*/ 	.byte	0x04, 0x17
        /*000a*/ 	.short	(.L_63 - .L_62)
.L_62:
        /*000c*/ 	.word	0x00000000
        /*0010*/ 	.short	0x0012
        /*0012*/ 	.short	0x0070
        /*0014*/ 	.byte	0x00, 0xf0, 0x11, 0x00


	//----- nvinfo : EIATTR_KPARAM_INFO
	.align		4
.L_63:
        /*0018*/ 	.byte	0x04, 0x17
        /*001a*/ 	.short	(.L_65 - .L_64)
.L_64:
        /*001c*/ 	.word	0x00000000
        /*0020*/ 	.short	0x0011
        /*0022*/ 	.short	0x006c
        /*0024*/ 	.byte	0x00, 0xf0, 0x11, 0x00


	//----- nvinfo : EIATTR_KPARAM_INFO
	.align		4
.L_65:
        /*0028*/ 	.byte	0x04, 0x17
        /*002a*/ 	.short	(.L_67 - .L_66)
.L_66:
        /*002c*/ 	.word	0x00000000
        /*0030*/ 	.short	0x0010
        /*0032*/ 	.short	0x0068
        /*0034*/ 	.byte	0x00, 0xf0, 0x11, 0x00


	//----- nvinfo : EIATTR_KPARAM_INFO
	.align		4
.L_67:
        /*0038*/ 	.byte	0x04, 0x17
        /*003a*/ 	.short	(.L_69 - .L_68)
.L_68:
        /*003c*/ 	.word	0x00000000
        /*0040*/ 	.short	0x000f
        /*0042*/ 	.short	0x0064
        /*0044*/ 	.byte	0x00, 0xf0, 0x11, 0x00


	//----- nvinfo : EIATTR_KPARAM_INFO
	.align		4
.L_69:
        /*0048*/ 	.byte	0x04, 0x17
        /*004a*/ 	.short	(.L_71 - .L_70)
.L_70:
        /*004c*/ 	.word	0x00000000
        /*0050*/ 	.short	0x000e
        /*0052*/ 	.short	0x0060
        /*0054*/ 	.byte	0x00, 0xf0, 0x11, 0x00


	//----- nvinfo : EIATTR_KPARAM_INFO
	.align		4
.L_71:
        /*0058*/ 	.byte	0x04, 0x17
        /*005a*/ 	.short	(.L_73 - .L_72)
.L_72:
        /*005c*/ 	.word	0x00000000
        /*0060*/ 	.short	0x000d
        /*0062*/ 	.short	0x005c
        /*0064*/ 	.byte	0x00, 0xf0, 0x11, 0x00


	//----- nvinfo : EIATTR_KPARAM_INFO
	.align		4
.L_73:
        /*0068*/ 	.byte	0x04, 0x17
        /*006a*/ 	.short	(.L_75 - .L_74)
.L_74:
        /*006c*/ 	.word	0x00000000
        /*0070*/ 	.short	0x000c
        /*0072*/ 	.short	0x0058
        /*0074*/ 	.byte	0x00, 0xf0, 0x11, 0x00


	//----- nvinfo : EIATTR_KPARAM_INFO
	.align		4
.L_75:
        /*0078*/ 	.byte	0x04, 0x17
        /*007a*/ 	.short	(.L_77 - .L_76)
.L_76:
        /*007c*/ 	.word	0x00000000
        /*0080*/ 	.short	0x000b
        /*0082*/ 	.short	0x0054
        /*0084*/ 	.byte	0x00, 0xf0, 0x11, 0x00


	//----- nvinfo : EIATTR_KPARAM_INFO
	.align		4
.L_77:
        /*0088*/ 	.byte	0x04, 0x17
        /*008a*/ 	.short	(.L_79 - .L_78)
.L_78:
        /*008c*/ 	.word	0x00000000
        /*0090*/ 	.short	0x000a
        /*0092*/ 	.short	0x0050
        /*0094*/ 	.byte	0x00, 0xf0, 0x11, 0x00


	//----- nvinfo : EIATTR_KPARAM_INFO
	.align		4
.L_79:
        /*0098*/ 	.byte	0x04, 0x17
        /*009a*/ 	.short	(.L_81 - .L_80)
.L_80:
        /*009c*/ 	.word	0x00000000
        /*00a0*/ 	.short	0x0009
        /*00a2*/ 	.short	0x0048
        /*00a4*/ 	.byte	0x00, 0xf5, 0x21, 0x00


	//----- nvinfo : EIATTR_KPARAM_INFO
	.align		4
.L_81:
        /*00a8*/ 	.byte	0x04, 0x17
        /*00aa*/ 	.short	(.L_83 - .L_82)
.L_82:
        /*00ac*/ 	.word	0x00000000
        /*00b0*/ 	.short	0x0008
        /*00b2*/ 	.short	0x0040
        /*00b4*/ 	.byte	0x00, 0xf5, 0x21, 0x00


	//----- nvinfo : EIATTR_KPARAM_INFO
	.align		4
.L_83:
        /*00b8*/ 	.byte	0x04, 0x17
        /*00ba*/ 	.short	(.L_85 - .L_84)
.L_84:
        /*00bc*/ 	.word	0x00000000
        /*00c0*/ 	.short	0x0007
        /*00c2*/ 	.short	0x0038
        /*00c4*/ 	.byte	0x00, 0xf5, 0x21, 0x00


	//----- nvinfo : EIATTR_KPARAM_INFO
	.align		4
.L_85:
        /*00c8*/ 	.byte	0x04, 0x17
        /*00ca*/ 	.short	(.L_87 - .L_86)
.L_86:
        /*00cc*/ 	.word	0x00000000
        /*00d0*/ 	.short	0x0006
        /*00d2*/ 	.short	0x0030
        /*00d4*/ 	.byte	0x00, 0xf5, 0x21, 0x00


	//----- nvinfo : EIATTR_KPARAM_INFO
	.align		4
.L_87:
        /*00d8*/ 	.byte	0x04, 0x17
        /*00da*/ 	.short	(.L_89 - .L_88)
.L_88:
        /*00dc*/ 	.word	0x00000000
        /*00e0*/ 	.short	0x0005
        /*00e2*/ 	.short	0x0028
        /*00e4*/ 	.byte	0x00, 0xf5, 0x21, 0x00


	//----- nvinfo : EIATTR_KPARAM_INFO
	.align		4
.L_89:
        /*00e8*/ 	.byte	0x04, 0x17
        /*00ea*/ 	.short	(.L_91 - .L_90)
.L_90:
        /*00ec*/ 	.word	0x00000000
        /*00f0*/ 	.short	0x0004
        /*00f2*/ 	.short	0x0020
        /*00f4*/ 	.byte	0x00, 0xf5, 0x21, 0x00


	//----- nvinfo : EIATTR_KPARAM_INFO
	.align		4
.L_91:
        /*00f8*/ 	.byte	0x04, 0x17
        /*00fa*/ 	.short	(.L_93 - .L_92)
.L_92:
        /*00fc*/ 	.word	0x00000000
        /*0100*/ 	.short	0x0003
        /*0102*/ 	.short	0x0018
        /*0104*/ 	.byte	0x00, 0xf5, 0x21, 0x00


	//----- nvinfo : EIATTR_KPARAM_INFO
	.align		4
.L_93:
        /*0108*/ 	.byte	0x04, 0x17
        /*010a*/ 	.short	(.L_95 - .L_94)
.L_94:
        /*010c*/ 	.word	0x00000000
        /*0110*/ 	.short	0x0002
        /*0112*/ 	.short	0x0010
        /*0114*/ 	.byte	0x00, 0xf5, 0x21, 0x00


	//----- nvinfo : EIATTR_KPARAM_INFO
	.align		4
.L_95:
        /*0118*/ 	.byte	0x04, 0x17
        /*011a*/ 	.short	(.L_97 - .L_96)
.L_96:
        /*011c*/ 	.word	0x00000000
        /*0120*/ 	.short	0x0001
        /*0122*/ 	.short	0x0008
        /*0124*/ 	.byte	0x00, 0xf5, 0x21, 0x00


	//----- nvinfo : EIATTR_KPARAM_INFO
	.align		4
.L_97:
        /*0128*/ 	.byte	0x04, 0x17
        /*012a*/ 	.short	(.L_99 - .L_98)
.L_98:
        /*012c*/ 	.word	0x00000000
        /*0130*/ 	.short	0x0000
        /*0132*/ 	.short	0x0000
        /*0134*/ 	.byte	0x00, 0xf5, 0x21, 0x00


	//----- nvinfo : EIATTR_SPARSE_MMA_MASK
	.align		4
.L_99:
        /*0138*/ 	.byte	0x03, 0x50
        /*013a*/ 	.short	0x0000


	//----- nvinfo : EIATTR_MAXREG_COUNT
	.align		4
        /*013c*/ 	.byte	0x03, 0x1b
        /*013e*/ 	.short	0x00ff


	//----- nvinfo : EIATTR_MERCURY_ISA_VERSION
	.align		4
        /*0140*/ 	.byte	0x03, 0x5f
        /*0142*/ 	.short	0x0101


	//----- nvinfo : EIATTR_VRC_CTA_INIT_COUNT
	.align		4
        /*0144*/ 	.byte	0x02, 0x4a
	.zero		1
	.zero		1


	//----- nvinfo : EIATTR_EXIT_INSTR_OFFSETS
	.align		4
        /*0148*/ 	.byte	0x04, 0x1c
        /*014a*/ 	.short	(.L_101 - .L_100)


	//   ....[0]....
.L_100:
        /*014c*/ 	.word	0x00000070


	//   ....[1]....
        /*0150*/ 	.word	0x00000170


	//----- nvinfo : EIATTR_CRS_STACK_SIZE
	.align		4
.L_101:
        /*0154*/ 	.byte	0x04, 0x1e
        /*0156*/ 	.short	(.L_103 - .L_102)
.L_102:
        /*0158*/ 	.word	0x00000000


	//----- nvinfo : EIATTR_CBANK_PARAM_SIZE
	.align		4
.L_103:
        /*015c*/ 	.byte	0x03, 0x19
        /*015e*/ 	.short	0x0074


	//----- nvinfo : EIATTR_PARAM_CBANK
	.align		4
        /*0160*/ 	.byte	0x04, 0x0a
        /*0162*/ 	.short	(.L_105 - .L_104)
	.align		4
.L_104:
        /*0164*/ 	.word	index@(.nv.constant0._Z14kernelgpuFbou5IfEvPT_S1_S1_S1_S1_S1_S1_S1_S1_S1_S0_iiiiiiii)
        /*0168*/ 	.short	0x0380
        /*016a*/ 	.short	0x0074


	//----- nvinfo : EIATTR_SW_WAR
	.align		4
.L_105:
        /*016c*/ 	.byte	0x04, 0x36
        /*016e*/ 	.short	(.L_107 - .L_106)
.L_106:
        /*0170*/ 	.word	0x00000008
.L_107:


//--------------------- .nv.info._Z14kernelgpuFbou4IfEvPT_S1_S1_S1_S1_S1_S1_S1_S1_S1_S0_iiiiiiii --------------------------
	.section	.nv.info._Z14kernelgpuFbou4IfEvPT_S1_S1_S1_S1_S1_S1_S1_S1_S1_S0_iiiiiiii,"",@"SHT_CUDA_INFO"
	.sectionflags	@""
	.align	4


	//----- nvinfo : EIATTR_CUDA_API_VERSION
	.align		4
        /*0000*/ 	.byte	0x04, 0x37
        /*0002*/ 	.short	(.L_109 - .L_108)
.L_108:
        /*0004*/ 	.word	0x00000082


	//----- nvinfo : EIATTR_KPARAM_INFO
	.align		4
.L_109:
        /*0008*/ 	.byte	0x04, 0x17
        /*000a*/ 	.short	(.L_111 - .L_110)
.L_110:
        /*000c*/ 	.word	0x00000000
        /*0010*/ 	.short	0x0012
        /*0012*/ 	.short	0x0070
        /*0014*/ 	.byte	0x00, 0xf0, 0x11, 0x00


	//----- nvinfo : EIATTR_KPARAM_INFO
	.align		4
.L_111:
        /*0018*/ 	.byte	0x04, 0x17
        /*001a*/ 	.short	(.L_113 - .L_112)
.L_112:
        /*001c*/ 	.word	0x00000000
        /*0020*/ 	.short	0x0011
        /*0022*/ 	.short	0x006c
        /*0024*/ 	.byte	0x00, 0xf0, 0x11, 0x00


	//----- nvinfo : EIATTR_KPARAM_INFO
	.align		4
.L_113:
        /*0028*/ 	.byte	0x04, 0x17
        /*002a*/ 	.short	(.L_115 - .L_114)
.L_114:
        /*002c*/ 	.word	0x00000000
        /*0030*/ 	.short	0x0010
        /*0032*/ 	.short	0x0068
        /*0034*/ 	.byte	0x00, 0xf0, 0x11, 0x00


	//----- nvinfo : EIATTR_KPARAM_INFO
	.align		4
.L_115:
        /*0038*/ 	.byte	0x04, 0x17
        /*003a*/ 	.short	(.L_117 - .L_116)
.L_116:
        /*003c*/ 	.word	0x00000000
        /*0040*/ 	.short	0x000f
        /*0042*/ 	.short	0x0064
        /*0044*/ 	.byte	0x00, 0xf0, 0x11, 0x00


	//----- nvinfo : EIATTR_KPARAM_INFO
	.align		4
.L_117:
        /*0048*/ 	.byte	0x04, 0x17
        /*004a*/ 	.short	(.L_119 - .L_118)
.L_118:
        /*004c*/ 	.word	0x00000000
        /*0050*/ 	.short	0x000e
        /*0052*/ 	.short	0x0060
        /*0054*/ 	.byte	0x00, 0xf0, 0x11, 0x00


	//----- nvinfo : EIATTR_KPARAM_INFO
	.align		4
.L_119:
        /*0058*/ 	.byte	0x04, 0x17
        /*005a*/ 	.short	(.L_121 - .L_120)
.L_120:
        /*005c*/ 	.word	0x00000000
        /*0060*/ 	.short	0x000d
        /*0062*/ 	.short	0x005c
        /*0064*/ 	.byte	0x00, 0xf0, 0x11, 0x00


	//----- nvinfo : EIATTR_KPARAM_INFO
	.align		4
.L_121:
        /*0068*/ 	.byte	0x04, 0x17
        /*006a*/ 	.short	(.L_123 - .L_122)
.L_122:
        /*006c*/ 	.word	0x00000000
        /*0070*/ 	.short	0x000c
        /*0072*/ 	.short	0x0058
        /*0074*/ 	.byte	0x00, 0xf0, 0x11, 0x00


	//----- nvinfo : EIATTR_KPARAM_INFO
	.align		4
.L_123:
        /*0078*/ 	.byte	0x04, 0x17
        /*007a*/ 	.short	(.L_125 - .L_124)
.L_124:
        /*007c*/ 	.word	0x00000000
        /*0080*/ 	.short	0x000b
        /*0082*/ 	.short	0x0054
        /*0084*/ 	.byte	0x00, 0xf0, 0x11, 0x00


	//----- nvinfo : EIATTR_KPARAM_INFO
	.align		4
.L_125:
        /*0088*/ 	.byte	0x04, 0x17
        /*008a*/ 	.short	(.L_127 - .L_126)
.L_126:
        /*008c*/ 	.word	0x00000000
        /*0090*/ 	.short	0x000a
        /*0092*/ 	.short	0x0050
        /*0094*/ 	.byte	0x00, 0xf0, 0x11, 0x00


	//----- nvinfo : EIATTR_KPARAM_INFO
	.align		4
.L_127:
        /*0098*/ 	.byte	0x04, 0x17
        /*009a*/ 	.short	(.L_129 - .L_128)
.L_128:
        /*009c*/ 	.word	0x00000000
        /*00a0*/ 	.short	0x0009
        /*00a2*/ 	.short	0x0048
        /*00a4*/ 	.byte	0x00, 0xf5, 0x21, 0x00


	//----- nvinfo : EIATTR_KPARAM_INFO
	.align		4
.L_129:
        /*00a8*/ 	.byte	0x04, 0x17
        /*00aa*/ 	.short	(.L_131 - .L_130)
.L_130:
        /*00ac*/ 	.word	0x00000000
        /*00b0*/ 	.short	0x0008
        /*00b2*/ 	.short	0x0040
        /*00b4*/ 	.byte	0x00, 0xf5, 0x21, 0x00


	//----- nvinfo : EIATTR_KPARAM_INFO
	.align		4
.L_131:
        /*00b8*/ 	.byte	0x04, 0x17
        /*00ba*/ 	.short	(.L_133 - .L_132)
.L_132:
        /*00bc*/ 	.word	0x00000000
        /*00c0*/ 	.short	0x0007
        /*00c2*/ 	.short	0x0038
        /*00c4*/ 	.byte	0x00, 0xf5, 0x21, 0x00


	//----- nvinfo : EIATTR_KPARAM_INFO
	.align		4
.L_133:
        /*00c8*/ 	.byte	0x04, 0x17
        /*00ca*/ 	.short	(.L_135 - .L_134)
.L_134:
        /*00cc*/ 	.word	0x00000000
        /*00d0*/ 	.short	0x0006
        /*00d2*/ 	.short	0x0030
        /*00d4*/ 	.byte	0x00, 0xf5, 0x21, 0x00


	//----- nvinfo : EIATTR_KPARAM_INFO
	.align		4
.L_135:
        /*00d8*/ 	.byte	0x04, 0x17
        /*00da*/ 	.short	(.L_137 - .L_136)
.L_136:
        /*00dc*/ 	.word	0x00000000
        /*00e0*/ 	.short	0x0005
        /*00e2*/ 	.short	0x0028
        /*00e4*/ 	.byte	0x00, 0xf5, 0x21, 0x00


	//----- nvinfo : EIATTR_KPARAM_INFO
	.align		4
.L_137:
        /*00e8*/ 	.byte	0x04, 0x17
        /*00ea*/ 	.short	(.L_139 - .L_138)
.L_138:
        /*00ec*/ 	.word	0x00000000
        /*00f0*/ 	.short	0x0004
        /*00f2*/ 	.short	0x0020
        /*00f4*/ 	.byte	0x00, 0xf5, 0x21, 0x00


	//----- nvinfo : EIATTR_KPARAM_INFO
	.align		4
.L_139:
        /*00f8*/ 	.byte	0x04, 0x17
        /*00fa*/ 	.short	(.L_141 - .L_140)
.L_140:
        /*00fc*/ 	.word	0x00000000
        /*0100*/ 	.short	0x0003
        /*0102*/ 	.short	0x0018
        /*0104*/ 	.byte	0x00, 0xf5, 0x21, 0x00


	//----- nvinfo : EIATTR_KPARAM_INFO
	.align		4
.L_141:
        /*0108*/ 	.byte	0x04, 0x17
        /*010a*/ 	.short	(.L_143 - .L_142)
.L_142:
        /*010c*/ 	.word	0x00000000
        /*0110*/ 	.short	0x0002
        /*0112*/ 	.short	0x0010
        /*0114*/ 	.byte	0x00, 0xf5, 0x21, 0x00


	//----- nvinfo : EIATTR_KPARAM_INFO
	.align		4
.L_143:
        /*0118*/ 	.byte	0x04, 0x17
        /*011a*/ 	.short	(.L_145 - .L_144)
.L_144:
        /*011c*/ 	.word	0x00000000
        /*0120*/ 	.short	0x0001
        /*0122*/ 	.short	0x0008
        /*0124*/ 	.byte	0x00, 0xf5, 0x21, 0x00


	//----- nvinfo : EIATTR_KPARAM_INFO
	.align		4
.L_145:
        /*0128*/ 	.byte	0x04, 0x17
        /*012a*/ 	.short	(.L_147 - .L_146)
.L_146:
        /*012c*/ 	.word	0x00000000
        /*0130*/ 	.short	0x0000
        /*0132*/ 	.short	0x0000
        /*0134*/ 	.byte	0x00, 0xf5, 0x21, 0x00


	//----- nvinfo : EIATTR_SPARSE_MMA_MASK
	.align		4
.L_147:
        /*0138*/ 	.byte	0x03, 0x50
        /*013a*/ 	.short	0x0000


	//----- nvinfo : EIATTR_MAXREG_COUNT
	.align		4
        /*013c*/ 	.byte	0x03, 0x1b
        /*013e*/ 	.short	0x00ff


	//----- nvinfo : EIATTR_MERCURY_ISA_VERSION
	.align		4
        /*0140*/ 	.byte	0x03, 0x5f
        /*0142*/ 	.short	0x0101


	//----- nvinfo : EIATTR_VRC_CTA_INIT_COUNT
	.align		4
        /*0144*/ 	.byte	0x02, 0x4a
	.zero		1
	.zero		1


	//----- nvinfo : EIATTR_EXIT_INSTR_OFFSETS
	.align		4
        /*0148*/ 	.byte	0x04, 0x1c
        /*014a*/ 	.short	(.L_149 - .L_148)


	//   ....[0]....
.L_148:
        /*014c*/ 	.word	0x00000070


	//   ....[1]....
        /*0150*/ 	.word	0x000006d0


	//----- nvinfo : EIATTR_CRS_STACK_SIZE
	.align		4
.L_149:
        /*0154*/ 	.byte	0x04, 0x1e
        /*0156*/ 	.short	(.L_151 - .L_150)
.L_150:
        /*0158*/ 	.word	0x00000000


	//----- nvinfo : EIATTR_CBANK_PARAM_SIZE
	.align		4
.L_151:
        /*015c*/ 	.byte	0x03, 0x19
        /*015e*/ 	.short	0x0074


	//----- nvinfo : EIATTR_PARAM_CBANK
	.align		4
        /*0160*/ 	.byte	0x04, 0x0a
        /*0162*/ 	.short	(.L_153 - .L_152)
	.align		4
.L_152:
        /*0164*/ 	.word	index@(.nv.constant0._Z14kernelgpuFbou4IfEvPT_S1_S1_S1_S1_S1_S1_S1_S1_S1_S0_iiiiiiii)
        /*0168*/ 	.short	0x0380
        /*016a*/ 	.short	0x0074


	//----- nvinfo : EIATTR_SW_WAR
	.align		4
.L_153:
        /*016c*/ 	.byte	0x04, 0x36
        /*016e*/ 	.short	(.L_155 - .L_154)
.L_154:
        /*0170*/ 	.word	0x00000008
.L_155:


//--------------------- .nv.info._Z14kernelgpuFbou3IfEvPT_S1_S1_S1_S1_S1_S1_S1_S1_S1_S0_iiiiiiii --------------------------
	.section	.nv.info._Z14kernelgpuFbou3IfEvPT_S1_S1_S1_S1_S1_S1_S1_S1_S1_S0_iiiiiiii,"",@"SHT_CUDA_INFO"
	.sectionflags	@""
	.align	4


	//----- nvinfo : EIATTR_CUDA_API_VERSION
	.align		4
        /*0000*/ 	.byte	0x04, 0x37
        /*0002*/ 	.short	(.L_157 - .L_156)
.L_156:
        /*0004*/ 	.word	0x00000082


	//----- nvinfo : EIATTR_KPARAM_INFO
	.align		4
.L_157:
        /*0008*/ 	.byte	0x04, 0x17
        /*000a*/ 	.short	(.L_159 - .L_158)
.L_158:
        /*000c*/ 	.word	0x00000000
        /*0010*/ 	.short	0x0012
        /*0012*/ 	.short	0x0070
        /*0014*/ 	.byte	0x00, 0xf0, 0x11, 0x00


	//----- nvinfo : EIATTR_KPARAM_INFO
	.align		4
.L_159:
        /*0018*/ 	.byte	0x04, 0x17
        /*001a*/ 	.short	(.L_161 - .L_160)
.L_160:
        /*001c*/ 	.word	0x00000000
        /*0020*/ 	.short	0x0011
        /*0022*/ 	.short	0x006c
        /*0024*/ 	.byte	0x00, 0xf0, 0x11, 0x00


	//----- nvinfo : EIATTR_KPARAM_INFO
	.align		4
.L_161:
        /*0028*/ 	.byte	0x04, 0x17
        /*002a*/ 	.short	(.L_163 - .L_162)
.L_162:
        /*002c*/ 	.word	0x00000000
        /*0030*/ 	.short	0x0010
        /*0032*/ 	.short	0x0068
        /*0034*/ 	.byte	0x00, 0xf0, 0x11, 0x00


	//----- nvinfo : EIATTR_KPARAM_INFO
	.align		4
.L_163:
        /*0038*/ 	.byte	0x04, 0x17
        /*003a*/ 	.short	(.L_165 - .L_164)
.L_164:
        /*003c*/ 	.word	0x00000000
        /*0040*/ 	.short	0x000f
        /*0042*/ 	.short	0x0064
        /*0044*/ 	.byte	0x00, 0xf0, 0x11, 0x00


	//----- nvinfo : EIATTR_KPARAM_INFO
	.align		4
.L_165:
        /*0048*/ 	.byte	0x04, 0x17
        /*004a*/ 	.short	(.L_167 - .L_166)
.L_166:
        /*004c*/ 	.word	0x00000000
        /*0050*/ 	.short	0x000e
        /*0052*/ 	.short	0x0060
        /*0054*/ 	.byte	0x00, 0xf0, 0x11, 0x00


	//----- nvinfo : EIATTR_KPARAM_INFO
	.align		4
.L_167:
        /*0058*/ 	.byte	0x04, 0x17
        /*005a*/ 	.short	(.L_169 - .L_168)
.L_168:
        /*005c*/ 	.word	0x00000000
        /*0060*/ 	.short	0x000d
        /*0062*/ 	.short	0x005c
        /*0064*/ 	.byte	0x00, 0xf0, 0x11, 0x00


	//----- nvinfo : EIATTR_KPARAM_INFO
	.align		4
.L_169:
        /*0068*/ 	.byte	0x04, 0x17
        /*006a*/ 	.short	(.L_171 - .L_170)
.L_170:
        /*006c*/ 	.word	0x00000000
        /*0070*/ 	.short	0x000c
        /*0072*/ 	.short	0x0058
        /*0074*/ 	.byte	0x00, 0xf0, 0x11, 0x00


	//----- nvinfo : EIATTR_KPARAM_INFO
	.align		4
.L_171:
        /*0078*/ 	.byte	0x04, 0x17
        /*007a*/ 	.short	(.L_173 - .L_172)
.L_172:
        /*007c*/ 	.word	0x00000000
        /*0080*/ 	.short	0x000b
        /*0082*/ 	.short	0x0054
        /*0084*/ 	.byte	0x00, 0xf0, 0x11, 0x00


	//----- nvinfo : EIATTR_KPARAM_INFO
	.align		4
.L_173:
        /*0088*/ 	.byte	0x04, 0x17
        /*008a*/ 	.short	(.L_175 - .L_174)
.L_174:
        /*008c*/ 	.word	0x00000000
        /*0090*/ 	.short	0x000a
        /*0092*/ 	.short	0x0050
        /*0094*/ 	.byte	0x00, 0xf0, 0x11, 0x00


	//----- nvinfo : EIATTR_KPARAM_INFO
	.align		4
.L_175:
        /*0098*/ 	.byte	0x04, 0x17
        /*009a*/ 	.short	(.L_177 - .L_176)
.L_176:
        /*009c*/ 	.word	0x00000000
        /*00a0*/ 	.short	0x0009
        /*00a2*/ 	.short	0x0048
        /*00a4*/ 	.byte	0x00, 0xf5, 0x21, 0x00


	//----- nvinfo : EIATTR_KPARAM_INFO
	.align		4
.L_177:
        /*00a8*/ 	.byte	0x04, 0x17
        /*00aa*/ 	.short	(.L_179 - .L_178)
.L_178:
        /*00ac*/ 	.word	0x00000000
        /*00b0*/ 	.short	0x0008
        /*00b2*/ 	.short	0x0040
        /*00b4*/ 	.byte	0x00, 0xf5, 0x21, 0x00


	//----- nvinfo : EIATTR_KPARAM_INFO
	.align		4
.L_179:
        /*00b8*/ 	.byte	0x04, 0x17
        /*00ba*/ 	.short	(.L_181 - .L_180)
.L_180:
        /*00bc*/ 	.word	0x00000000
        /*00c0*/ 	.short	0x0007
        /*00c2*/ 	.short	0x0038
        /*00c4*/ 	.byte	0x00, 0xf5, 0x21, 0x00


	//----- nvinfo : EIATTR_KPARAM_INFO
	.align		4
.L_181:
        /*00c8*/ 	.byte	0x04, 0x17
        /*00ca*/ 	.short	(.L_183 - .L_182)
.L_182:
        /*00cc*/ 	.word	0x00000000
        /*00d0*/ 	.short	0x0006
        /*00d2*/ 	.short	0x0030
        /*00d4*/ 	.byte	0x00, 0xf5, 0x21, 0x00


	//----- nvinfo : EIATTR_KPARAM_INFO
	.align		4
.L_183:
        /*00d8*/ 	.byte	0x04, 0x17
        /*00da*/ 	.short	(.L_185 - .L_184)
.L_184:
        /*00dc*/ 	.word	0x00000000
        /*00e0*/ 	.short	0x0005
        /*00e2*/ 	.short	0x0028
        /*00e4*/ 	.byte	0x00, 0xf5, 0x21, 0x00


	//----- nvinfo : EIATTR_KPARAM_INFO
	.align		4
.L_185:
        /*00e8*/ 	.byte	0x04, 0x17
        /*00ea*/ 	.short	(.L_187 - .L_186)
.L_186:
        /*00ec*/ 	.word	0x00000000
        /*00f0*/ 	.short	0x0004
        /*00f2*/ 	.short	0x0020
        /*00f4*/ 	.byte	0x00, 0xf5, 0x21, 0x00


	//----- nvinfo : EIATTR_KPARAM_INFO
	.align		4
.L_187:
        /*00f8*/ 	.byte	0x04, 0x17
        /*00fa*/ 	.short	(.L_189 - .L_188)
.L_188:
        /*00fc*/ 	.word	0x00000000
        /*0100*/ 	.short	0x0003
        /*0102*/ 	.short	0x0018
        /*0104*/ 	.byte	0x00, 0xf5, 0x21, 0x00


	//----- nvinfo : EIATTR_KPARAM_INFO
	.align		4
.L_189:
        /*0108*/ 	.byte	0x04, 0x17
        /*010a*/ 	.short	(.L_191 - .L_190)
.L_190:
        /*010c*/ 	.word	0x00000000
        /*0110*/ 	.short	0x0002
        /*0112*/ 	.short	0x0010
        /*0114*/ 	.byte	0x00, 0xf5, 0x21, 0x00


	//----- nvinfo : EIATTR_KPARAM_INFO
	.align		4
.L_191:
        /*0118*/ 	.byte	0x04, 0x17
        /*011a*/ 	.short	(.L_193 - .L_192)
.L_192:
        /*011c*/ 	.word	0x00000000
        /*0120*/ 	.short	0x0001
        /*0122*/ 	.short	0x0008
        /*0124*/ 	.byte	0x00, 0xf5, 0x21, 0x00


	//----- nvinfo : EIATTR_KPARAM_INFO
	.align		4
.L_193:
        /*0128*/ 	.byte	0x04, 0x17
        /*012a*/ 	.short	(.L_195 - .L_194)
.L_194:
        /*012c*/ 	.word	0x00000000
        /*0130*/ 	.short	0x0000
        /*0132*/ 	.short	0x0000
        /*0134*/ 	.byte	0x00, 0xf5, 0x21, 0x00


	//----- nvinfo : EIATTR_SPARSE_MMA_MASK
	.align		4
.L_195:
        /*0138*/ 	.byte	0x03, 0x50
        /*013a*/ 	.short	0x0000


	//----- nvinfo : EIATTR_MAXREG_COUNT
	.align		4
        /*013c*/ 	.byte	0x03, 0x1b
        /*013e*/ 	.short	0x00ff


	//----- nvinfo : EIATTR_MERCURY_ISA_VERSION
	.align		4
        /*0140*/ 	.byte	0x03, 0x5f
        /*0142*/ 	.short	0x0101


	//----- nvinfo : EIATTR_VRC_CTA_INIT_COUNT
	.align		4
        /*0144*/ 	.byte	0x02, 0x4a
	.zero		1
	.zero		1


	//----- nvinfo : EIATTR_EXIT_INSTR_OFFSETS
	.align		4
        /*0148*/ 	.byte	0x04, 0x1c
        /*014a*/ 	.short	(.L_197 - .L_196)


	//   ....[0]....
.L_196:
        /*014c*/ 	.word	0x00000070


	//   ....[1]....
        /*0150*/ 	.word	0x00000170


	//----- nvinfo : EIATTR_CRS_STACK_SIZE
	.align		4
.L_197:
        /*0154*/ 	.byte	0x04, 0x1e
        /*0156*/ 	.short	(.L_199 - .L_198)
.L_198:
        /*0158*/ 	.word	0x00000000


	//----- nvinfo : EIATTR_CBANK_PARAM_SIZE
	.align		4
.L_199:
        /*015c*/ 	.byte	0x03, 0x19
        /*015e*/ 	.short	0x0074


	//----- nvinfo : EIATTR_PARAM_CBANK
	.align		4
        /*0160*/ 	.byte	0x04, 0x0a
        /*0162*/ 	.short	(.L_201 - .L_200)
	.align		4
.L_200:
        /*0164*/ 	.word	index@(.nv.constant0._Z14kernelgpuFbou3IfEvPT_S1_S1_S1_S1_S1_S1_S1_S1_S1_S0_iiiiiiii)
        /*0168*/ 	.short	0x0380
        /*016a*/ 	.short	0x0074


	//----- nvinfo : EIATTR_SW_WAR
	.align		4
.L_201:
        /*016c*/ 	.byte	0x04, 0x36
        /*016e*/ 	.short	(.L_203 - .L_202)
.L_202:
        /*0170*/ 	.word	0x00000008
.L_203:


//--------------------- .nv.info._Z14kernelgpuFbou2IfEvPT_S1_S1_S1_S1_S1_S1_S1_S1_S1_S0_iiiiiiii --------------------------
	.section	.nv.info._Z14kernelgpuFbou2IfEvPT_S1_S1_S1_S1_S1_S1_S1_S1_S1_S0_iiiiiiii,"",@"SHT_CUDA_INFO"
	.sectionflags	@""
	.align	4


	//----- nvinfo : EIATTR_CUDA_API_VERSION
	.align		4
        /*0000*/ 	.byte	0x04, 0x37
        /*0002*/ 	.short	(.L_205 - .L_204)
.L_204:
        /*0004*/ 	.word	0x00000082


	//----- nvinfo : EIATTR_KPARAM_INFO
	.align		4
.L_205:
        /*0008*/ 	.byte	0x04, 0x17
        /*000a*/ 	.short	(.L_207 - .L_206)
.L_206:
        /*000c*/ 	.word	0x00000000
        /*0010*/ 	.short	0x0012
        /*0012*/ 	.short	0x0070
        /*0014*/ 	.byte	0x00, 0xf0, 0x11, 0x00


	//----- nvinfo : EIATTR_KPARAM_INFO
	.align		4
.L_207:
        /*0018*/ 	.byte	0x04, 0x17
        /*001a*/ 	.short	(.L_209 - .L_208)
.L_208:
        /*001c*/ 	.word	0x00000000
        /*0020*/ 	.short	0x0011
        /*0022*/ 	.short	0x006c
        /*0024*/ 	.byte	0x00, 0xf0, 0x11, 0x00


	//----- nvinfo : EIATTR_KPARAM_INFO
	.align		4
.L_209:
        /*0028*/ 	.byte	0x04, 0x17
        /*002a*/ 	.short	(.L_211 - .L_210)
.L_210:
        /*002c*/ 	.word	0x00000000
        /*0030*/ 	.short	0x0010
        /*0032*/ 	.short	0x0068
        /*0034*/ 	.byte	0x00, 0xf0, 0x11, 0x00


	//----- nvinfo : EIATTR_KPARAM_INFO
	.align		4
.L_211:
        /*0038*/ 	.byte	0x04, 0x17
        /*003a*/ 	.short	(.L_213 - .L_212)
.L_212:
        /*003c*/ 	.word	0x00000000
        /*0040*/ 	.short	0x000f
        /*0042*/ 	.short	0x0064
        /*0044*/ 	.byte	0x00, 0xf0, 0x11, 0x00


	//----- nvinfo : EIATTR_KPARAM_INFO
	.align		4
.L_213:
        /*0048*/ 	.byte	0x04, 0x17
        /*004a*/ 	.short	(.L_215 - .L_214)
.L_214:
        /*004c*/ 	.word	0x00000000
        /*0050*/ 	.short	0x000e
        /*0052*/ 	.short	0x0060
        /*0054*/ 	.byte	0x00, 0xf0, 0x11, 0x00


	//----- nvinfo : EIATTR_KPARAM_INFO
	.align		4
.L_215:
        /*0058*/ 	.byte	0x04, 0x17
        /*005a*/ 	.short	(.L_217 - .L_216)
.L_216:
        /*005c*/ 	.word	0x00000000
        /*0060*/ 	.short	0x000d
        /*0062*/ 	.short	0x005c
        /*0064*/ 	.byte	0x00, 0xf0, 0x11, 0x00


	//----- nvinfo : EIATTR_KPARAM_INFO
	.align		4
.L_217:
        /*0068*/ 	.byte	0x04, 0x17
        /*006a*/ 	.short	(.L_219 - .L_218)
.L_218:
        /*006c*/ 	.word	0x00000000
        /*0070*/ 	.short	0x000c
        /*0072*/ 	.short	0x0058
        /*0074*/ 	.byte	0x00, 0xf0, 0x11, 0x00


	//----- nvinfo : EIATTR_KPARAM_INFO
	.align		4
.L_219:
        /*0078*/ 	.byte	0x04, 0x17
        /*007a*/ 	.short	(.L_221 - .L_220)
.L_220:
        /*007c*/ 	.word	0x00000000
        /*0080*/ 	.short	0x000b
        /*0082*/ 	.short	0x0054
        /*0084*/ 	.byte	0x00, 0xf0, 0x11, 0x00


	//----- nvinfo : EIATTR_KPARAM_INFO
	.align		4
.L_221:
        /*0088*/ 	.byte	0x04, 0x17
        /*008a*/ 	.short	(.L_223 - .L_222)
.L_222:
        /*008c*/ 	.word	0x00000000
        /*0090*/ 	.short	0x000a
        /*0092*/ 	.short	0x0050
        /*0094*/ 	.byte	0x00, 0xf0, 0x11, 0x00


	//----- nvinfo : EIATTR_KPARAM_INFO
	.align		4
.L_223:
        /*0098*/ 	.byte	0x04, 0x17
        /*009a*/ 	.short	(.L_225 - .L_224)
.L_224:
        /*009c*/ 	.word	0x00000000
        /*00a0*/ 	.short	0x0009
        /*00a2*/ 	.short	0x0048
        /*00a4*/ 	.byte	0x00, 0xf5, 0x21, 0x00


	//----- nvinfo : EIATTR_KPARAM_INFO
	.align		4
.L_225:
        /*00a8*/ 	.byte	0x04, 0x17
        /*00aa*/ 	.short	(.L_227 - .L_226)
.L_226:
        /*00ac*/ 	.word	0x00000000
        /*00b0*/ 	.short	0x0008
        /*00b2*/ 	.short	0x0040
        /*00b4*/ 	.byte	0x00, 0xf5, 0x21, 0x00


	//----- nvinfo : EIATTR_KPARAM_INFO
	.align		4
.L_227:
        /*00b8*/ 	.byte	0x04, 0x17
        /*00ba*/ 	.short	(.L_229 - .L_228)
.L_228:
        /*00bc*/ 	.word	0x00000000
        /*00c0*/ 	.short	0x0007
        /*00c2*/ 	.short	0x0038
        /*00c4*/ 	.byte	0x00, 0xf5, 0x21, 0x00


	//----- nvinfo : EIATTR_KPARAM_INFO
	.align		4
.L_229:
        /*00c8*/ 	.byte	0x04, 0x17
        /*00ca*/ 	.short	(.L_231 - .L_230)
.L_230:
        /*00cc*/ 	.word	0x00000000
        /*00d0*/ 	.short	0x0006
        /*00d2*/ 	.short	0x0030
        /*00d4*/ 	.byte	0x00, 0xf5, 0x21, 0x00


	//----- nvinfo : EIATTR_KPARAM_INFO
	.align		4
.L_231:
        /*00d8*/ 	.byte	0x04, 0x17
        /*00da*/ 	.short	(.L_233 - .L_232)
.L_232:
        /*00dc*/ 	.word	0x00000000
        /*00e0*/ 	.short	0x0005
        /*00e2*/ 	.short	0x0028
        /*00e4*/ 	.byte	0x00, 0xf5, 0x21, 0x00


	//----- nvinfo : EIATTR_KPARAM_INFO
	.align		4
.L_233:
        /*00e8*/ 	.byte	0x04, 0x17
        /*00ea*/ 	.short	(.L_235 - .L_234)
.L_234:
        /*00ec*/ 	.word	0x00000000
        /*00f0*/ 	.short	0x0004
        /*00f2*/ 	.short	0x0020
        /*00f4*/ 	.byte	0x00, 0xf5, 0x21, 0x00


	//----- nvinfo : EIATTR_KPARAM_INFO
	.align		4
.L_235:
        /*00f8*/ 	.byte	0x04, 0x17
        /*00fa*/ 	.short	(.L_237 - .L_236)
.L_236:
        /*00fc*/ 	.word	0x00000000
        /*0100*/ 	.short	0x0003
        /*0102*/ 	.short	0x0018
        /*0104*/ 	.byte	0x00, 0xf5, 0x21, 0x00


	//----- nvinfo : EIATTR_KPARAM_INFO
	.align		4
.L_237:
        /*0108*/ 	.byte	0x04, 0x17
        /*010a*/ 	.short	(.L_239 - .L_238)
.L_238:
        /*010c*/ 	.word	0x00000000
        /*0110*/ 	.short	0x0002
        /*0112*/ 	.short	0x0010
        /*0114*/ 	.byte	0x00, 0xf5, 0x21, 0x00


	//----- nvinfo : EIATTR_KPARAM_INFO
	.align		4
.L_239:
        /*0118*/ 	.byte	0x04, 0x17
        /*011a*/ 	.short	(.L_241 - .L_240)
.L_240:
        /*011c*/ 	.word	0x00000000
        /*0120*/ 	.short	0x0001
        /*0122*/ 	.short	0x0008
        /*0124*/ 	.byte	0x00, 0xf5, 0x21, 0x00


	//----- nvinfo : EIATTR_KPARAM_INFO
	.align		4
.L_241:
        /*0128*/ 	.byte	0x04, 0x17
        /*012a*/ 	.short	(.L_243 - .L_242)
.L_242:
        /*012c*/ 	.word	0x00000000
        /*0130*/ 	.short	0x0000
        /*0132*/ 	.short	0x0000
        /*0134*/ 	.byte	0x00, 0xf5, 0x21, 0x00


	//----- nvinfo : EIATTR_SPARSE_MMA_MASK
	.align		4
.L_243:
        /*0138*/ 	.byte	0x03, 0x50
        /*013a*/ 	.short	0x0000


	//----- nvinfo : EIATTR_MAXREG_COUNT
	.align		4
        /*013c*/ 	.byte	0x03, 0x1b
        /*013e*/ 	.short	0x00ff


	//----- nvinfo : EIATTR_MERCURY_ISA_VERSION
	.align		4
        /*0140*/ 	.byte	0x03, 0x5f
        /*0142*/ 	.short	0x0101


	//----- nvinfo : EIATTR_VRC_CTA_INIT_COUNT
	.align		4
        /*0144*/ 	.byte	0x02, 0x4a
	.zero		1
	.zero		1


	//----- nvinfo : EIATTR_EXIT_INSTR_OFFSETS
	.align		4
        /*0148*/ 	.byte	0x04, 0x1c
        /*014a*/ 	.short	(.L_245 - .L_244)


	//   ....[0]....
.L_244:
        /*014c*/ 	.word	0x00000070


	//   ....[1]....
        /*0150*/ 	.word	0x00000170


	//----- nvinfo : EIATTR_CRS_STACK_SIZE
	.align		4
.L_245:
        /*0154*/ 	.byte	0x04, 0x1e
        /*0156*/ 	.short	(.L_247 - .L_246)
.L_246:
        /*0158*/ 	.word	0x00000000


	//----- nvinfo : EIATTR_CBANK_PARAM_SIZE
	.align		4
.L_247:
        /*015c*/ 	.byte	0x03, 0x19
        /*015e*/ 	.short	0x0074


	//----- nvinfo : EIATTR_PARAM_CBANK
	.align		4
        /*0160*/ 	.byte	0x04, 0x0a
        /*0162*/ 	.short	(.L_249 - .L_248)
	.align		4
.L_248:
        /*0164*/ 	.word	index@(.nv.constant0._Z14kernelgpuFbou2IfEvPT_S1_S1_S1_S1_S1_S1_S1_S1_S1_S0_iiiiiiii)
        /*0168*/ 	.short	0x0380
        /*016a*/ 	.short	0x0074


	//----- nvinfo : EIATTR_SW_WAR
	.align		4
.L_249:
        /*016c*/ 	.byte	0x04, 0x36
        /*016e*/ 	.short	(.L_251 - .L_250)
.L_250:
        /*0170*/ 	.word	0x00000008
.L_251:


//--------------------- .nv.info._Z14kernelgpuFbou1IfEvPT_S1_S1_S1_S1_S1_S1_S1_S1_S1_S0_iiiiiiii --------------------------
	.section	.nv.info._Z14kernelgpuFbou1IfEvPT_S1_S1_S1_S1_S1_S1_S1_S1_S1_S0_iiiiiiii,"",@"SHT_CUDA_INFO"
	.sectionflags	@""
	.align	4


	//----- nvinfo : EIATTR_CUDA_API_VERSION
	.align		4
        /*0000*/ 	.byte	0x04, 0x37
        /*0002*/ 	.short	(.L_253 - .L_252)
.L_252:
        /*0004*/ 	.word	0x00000082


	//----- nvinfo : EIATTR_KPARAM_INFO
	.align		4
.L_253:
        /*0008*/ 	.byte	0x04, 0x17
        /*000a*/ 	.short	(.L_255 - .L_254)
.L_254:
        /*000c*/ 	.word	0x00000000
        /*0010*/ 	.short	0x0012
        /*0012*/ 	.short	0x0070
        /*0014*/ 	.byte	0x00, 0xf0, 0x11, 0x00


	//----- nvinfo : EIATTR_KPARAM_INFO
	.align		4
.L_255:
        /*0018*/ 	.byte	0x04, 0x17
        /*001a*/ 	.short	(.L_257 - .L_256)
.L_256:
        /*001c*/ 	.word	0x00000000
        /*0020*/ 	.short	0x0011
        /*0022*/ 	.short	0x006c
        /*0024*/ 	.byte	0x00, 0xf0, 0x11, 0x00


	//----- nvinfo : EIATTR_KPARAM_INFO
	.align		4
.L_257:
        /*0028*/ 	.byte	0x04, 0x17
        /*002a*/ 	.short	(.L_259 - .L_258)
.L_258:
        /*002c*/ 	.word	0x00000000
        /*0030*/ 	.short	0x0010
        /*0032*/ 	.short	0x0068
        /*0034*/ 	.byte	0x00, 0xf0, 0x11, 0x00


	//----- nvinfo : EIATTR_KPARAM_INFO
	.align		4
.L_259:
        /*0038*/ 	.byte	0x04, 0x17
        /*003a*/ 	.short	(.L_261 - .L_260)
.L_260:
        /*003c*/ 	.word	0x00000000
        /*0040*/ 	.short	0x000f
        /*0042*/ 	.short	0x0064
        /*0044*/ 	.byte	0x00, 0xf0, 0x11, 0x00


	//----- nvinfo : EIATTR_KPARAM_INFO
	.align		4
.L_261:
        /*0048*/ 	.byte	0x04, 0x17
        /*004a*/ 	.short	(.L_263 - .L_262)
.L_262:
        /*004c*/ 	.word	0x00000000
        /*0050*/ 	.short	0x000e
        /*0052*/ 	.short	0x0060
        /*0054*/ 	.byte	0x00, 0xf0, 0x11, 0x00


	//----- nvinfo : EIATTR_KPARAM_INFO
	.align		4
.L_263:
        /*0058*/ 	.byte	0x04, 0x17
        /*005a*/ 	.short	(.L_265 - .L_264)
.L_264:
        /*005c*/ 	.word	0x00000000
        /*0060*/ 	.short	0x000d
        /*0062*/ 	.short	0x005c
        /*0064*/ 	.byte	0x00, 0xf0, 0x11, 0x00


	//----- nvinfo : EIATTR_KPARAM_INFO
	.align		4
.L_265:
        /*0068*/ 	.byte	0x04, 0x17
        /*006a*/ 	.short	(.L_267 - .L_266)
.L_266:
        /*006c*/ 	.word	0x00000000
        /*0070*/ 	.short	0x000c
        /*0072*/ 	.short	0x0058
        /*0074*/ 	.byte	0x00, 0xf0, 0x11, 0x00


	//----- nvinfo : EIATTR_KPARAM_INFO
	.align		4
.L_267:
        /*0078*/ 	.byte	0x04, 0x17
        /*007a*/ 	.short	(.L_269 - .L_268)
.L_268:
        /*007c*/ 	.word	0x00000000
        /*0080*/ 	.short	0x000b
        /*0082*/ 	.short	0x0054
        /*0084*/ 	.byte	0x00, 0xf0, 0x11, 0x00


	//----- nvinfo : EIATTR_KPARAM_INFO
	.align		4
.L_269:
        /*0088*/ 	.byte	0x04, 0x17
        /*008a*/ 	.short	(.L_271 - .L_270)
.L_270:
        /*008c*/ 	.word	0x00000000
        /*0090*/ 	.short	0x000a
        /*0092*/ 	.short	0x0050
        /*0094*/ 	.byte	0x00, 0xf0, 0x11, 0x00


	//----- nvinfo : EIATTR_KPARAM_INFO
	.align		4
.L_271:
        /*0098*/ 	.byte	0x04, 0x17
        /*009a*/ 	.short	(.L_273 - .L_272)
.L_272:
        /*009c*/ 	.word	0x00000000
        /*00a0*/ 	.short	0x0009
        /*00a2*/ 	.short	0x0048
        /*00a4*/ 	.byte	0x00, 0xf5, 0x21, 0x00


	//----- nvinfo : EIATTR_KPARAM_INFO
	.align		4
.L_273:
        /*00a8*/ 	.byte	0x04, 0x17
        /*00aa*/ 	.short	(.L_275 - .L_274)
.L_274:
        /*00ac*/ 	.word	0x00000000
        /*00b0*/ 	.short	0x0008
        /*00b2*/ 	.short	0x0040
        /*00b4*/ 	.byte	0x00, 0xf5, 0x21, 0x00


	//----- nvinfo : EIATTR_KPARAM_INFO
	.align		4
.L_275:
        /*00b8*/ 	.byte	0x04, 0x17
        /*00ba*/ 	.short	(.L_277 - .L_276)
.L_276:
        /*00bc*/ 	.word	0x00000000
        /*00c0*/ 	.short	0x0007
        /*00c2*/ 	.short	0x0038
        /*00c4*/ 	.byte	0x00, 0xf5, 0x21, 0x00


	//----- nvinfo : EIATTR_KPARAM_INFO
	.align		4
.L_277:
        /*00c8*/ 	.byte	0x04, 0x17
        /*00ca*/ 	.short	(.L_279 - .L_278)
.L_278:
        /*00cc*/ 	.word	0x00000000
        /*00d0*/ 	.short	0x0006
        /*00d2*/ 	.short	0x0030
        /*00d4*/ 	.byte	0x00, 0xf5, 0x21, 0x00


	//----- nvinfo : EIATTR_KPARAM_INFO
	.align		4
.L_279:
        /*00d8*/ 	.byte	0x04, 0x17
        /*00da*/ 	.short	(.L_281 - .L_280)
.L_280:
        /*00dc*/ 	.word	0x00000000
        /*00e0*/ 	.short	0x0005
        /*00e2*/ 	.short	0x0028
        /*00e4*/ 	.byte	0x00, 0xf5, 0x21, 0x00


	//----- nvinfo : EIATTR_KPARAM_INFO
	.align		4
.L_281:
        /*00e8*/ 	.byte	0x04, 0x17
        /*00ea*/ 	.short	(.L_283 - .L_282)
.L_282:
        /*00ec*/ 	.word	0x00000000
        /*00f0*/ 	.short	0x0004
        /*00f2*/ 	.short	0x0020
        /*00f4*/ 	.byte	0x00, 0xf5, 0x21, 0x00


	//----- nvinfo : EIATTR_KPARAM_INFO
	.align		4
.L_283:
        /*00f8*/ 	.byte	0x04, 0x17
        /*00fa*/ 	.short	(.L_285 - .L_284)
.L_284:
        /*00fc*/ 	.word	0x00000000
        /*0100*/ 	.short	0x0003
        /*0102*/ 	.short	0x0018
        /*0104*/ 	.byte	0x00, 0xf5, 0x21, 0x00


	//----- nvinfo : EIATTR_KPARAM_INFO
	.align		4
.L_285:
        /*0108*/ 	.byte	0x04, 0x17
        /*010a*/ 	.short	(.L_287 - .L_286)
.L_286:
        /*010c*/ 	.word	0x00000000
        /*0110*/ 	.short	0x0002
        /*0112*/ 	.short	0x0010
        /*0114*/ 	.byte	0x00, 0xf5, 0x21, 0x00


	//----- nvinfo : EIATTR_KPARAM_INFO
	.align		4
.L_287:
        /*0118*/ 	.byte	0x04, 0x17
        /*011a*/ 	.short	(.L_289 - .L_288)
.L_288:
        /*011c*/ 	.word	0x00000000
        /*0120*/ 	.short	0x0001
        /*0122*/ 	.short	0x0008
        /*0124*/ 	.byte	0x00, 0xf5, 0x21, 0x00


	//----- nvinfo : EIATTR_KPARAM_INFO
	.align		4
.L_289:
        /*0128*/ 	.byte	0x04, 0x17
        /*012a*/ 	.short	(.L_291 - .L_290)
.L_290:
        /*012c*/ 	.word	0x00000000
        /*0130*/ 	.short	0x0000
        /*0132*/ 	.short	0x0000
        /*0134*/ 	.byte	0x00, 0xf5, 0x21, 0x00


	//----- nvinfo : EIATTR_SPARSE_MMA_MASK
	.align		4
.L_291:
        /*0138*/ 	.byte	0x03, 0x50
        /*013a*/ 	.short	0x0000


	//----- nvinfo : EIATTR_MAXREG_COUNT
	.align		4
        /*013c*/ 	.byte	0x03, 0x1b
        /*013e*/ 	.short	0x00ff


	//----- nvinfo : EIATTR_MERCURY_ISA_VERSION
	.align		4
        /*0140*/ 	.byte	0x03, 0x5f
        /*0142*/ 	.short	0x0101


	//----- nvinfo : EIATTR_VRC_CTA_INIT_COUNT
	.align		4
        /*0144*/ 	.byte	0x02, 0x4a
	.zero		1
	.zero		1


	//----- nvinfo : EIATTR_EXIT_INSTR_OFFSETS
	.align		4
        /*0148*/ 	.byte	0x04, 0x1c
        /*014a*/ 	.short	(.L_293 - .L_292)


	//   ....[0]....
.L_292:
        /*014c*/ 	.word	0x00000070


	//   ....[1]....
        /*0150*/ 	.word	0x000003c0


	//----- nvinfo : EIATTR_CRS_STACK_SIZE
	.align		4
.L_293:
        /*0154*/ 	.byte	0x04, 0x1e
        /*0156*/ 	.short	(.L_295 - .L_294)
.L_294:
        /*0158*/ 	.word	0x00000000


	//----- nvinfo : EIATTR_CBANK_PARAM_SIZE
	.align		4
.L_295:
        /*015c*/ 	.byte	0x03, 0x19
        /*015e*/ 	.short	0x0074


	//----- nvinfo : EIATTR_PARAM_CBANK
	.align		4
        /*0160*/ 	.byte	0x04, 0x0a
        /*0162*/ 	.short	(.L_297 - .L_296)
	.align		4
.L_296:
        /*0164*/ 	.word	index@(.nv.constant0._Z14kernelgpuFbou1IfEvPT_S1_S1_S1_S1_S1_S1_S1_S1_S1_S0_iiiiiiii)
        /*0168*/ 	.short	0x0380
        /*016a*/ 	.short	0x0074


	//----- nvinfo : EIATTR_SW_WAR
	.align		4
.L_297:
        /*016c*/ 	.byte	0x04, 0x36
        /*016e*/ 	.short	(.L_299 - .L_298)
.L_298:
        /*0170*/ 	.word	0x00000008
.L_299:


//--------------------- .nv.info._Z14kernelgpuFbou5IdEvPT_S1_S1_S1_S1_S1_S1_S1_S1_S1_S0_iiiiiiii --------------------------
	.section	.nv.info._Z14kernelgpuFbou5IdEvPT_S1_S1_S1_S1_S1_S1_S1_S1_S1_S0_iiiiiiii,"",@"SHT_CUDA_INFO"
	.sectionflags	@""
	.align	4


	//----- nvinfo : EIATTR_CUDA_API_VERSION
	.align		4
        /*0000*/ 	.byte	0x04, 0x37
        /*0002*/ 	.short	(.L_301 - .L_300)
.L_300:
        /*0004*/ 	.word	0x00000082


	//----- nvinfo : EIATTR_KPARAM_INFO
	.align		4
.L_301:
        /*0008*/ 	.byte	0x04, 0x17
        /*000a*/ 	.short	(.L_303 - .L_302)
.L_302:
        /*000c*/ 	.word	0x00000000
        /*0010*/ 	.short	0x0012
        /*0012*/ 	.short	0x0074
        /*0014*/ 	.byte	0x00, 0xf0, 0x11, 0x00


	//----- nvinfo : EIATTR_KPARAM_INFO
	.align		4
.L_303:
        /*0018*/ 	.byte	0x04, 0x17
        /*001a*/ 	.short	(.L_305 - .L_304)
.L_304:
        /*001c*/ 	.word	0x00000000
        /*0020*/ 	.short	0x0011
        /*0022*/ 	.short	0x0070
        /*0024*/ 	.byte	0x00, 0xf0, 0x11, 0x00


	//----- nvinfo : EIATTR_KPARAM_INFO
	.align		4
.L_305:
        /*0028*/ 	.byte	0x04, 0x17
        /*002a*/ 	.short	(.L_307 - .L_306)
.L_306:
        /*002c*/ 	.word	0x00000000
        /*0030*/ 	.short	0x0010
        /*0032*/ 	.short	0x006c
        /*0034*/ 	.byte	0x00, 0xf0, 0x11, 0x00


	//----- nvinfo : EIATTR_KPARAM_INFO
	.align		4
.L_307:
        /*0038*/ 	.byte	0x04, 0x17
        /*003a*/ 	.short	(.L_309 - .L_308)
.L_308:
        /*003c*/ 	.word	0x00000000
        /*0040*/ 	.short	0x000f
        /*0042*/ 	.short	0x0068
        /*0044*/ 	.byte	0x00, 0xf0, 0x11, 0x00


	//----- nvinfo : EIATTR_KPARAM_INFO
	.align		4
.L_309:
        /*0048*/ 	.byte	0x04, 0x17
        /*004a*/ 	.short	(.L_311 - .L_310)
.L_310:
        /*004c*/ 	.word	0x00000000
        /*0050*/ 	.short	0x000e
        /*0052*/ 	.short	0x0064
        /*0054*/ 	.byte	0x00, 0xf0, 0x11, 0x00


	//----- nvinfo : EIATTR_KPARAM_INFO
	.align		4
.L_311:
        /*0058*/ 	.byte	0x04, 0x17
        /*005a*/ 	.short	(.L_313 - .L_312)
.L_312:
        /*005c*/ 	.word	0x00000000
        /*0060*/ 	.short	0x000d
        /*0062*/ 	.short	0x0060
        /*0064*/ 	.byte	0x00, 0xf0, 0x11, 0x00


	//----- nvinfo : EIATTR_KPARAM_INFO
	.align		4
.L_313:
        /*0068*/ 	.byte	0x04, 0x17
        /*006a*/ 	.short	(.L_315 - .L_314)
.L_314:
        /*006c*/ 	.word	0x00000000
        /*0070*/ 	.short	0x000c
        /*0072*/ 	.short	0x005c
        /*0074*/ 	.byte	0x00, 0xf0, 0x11, 0x00


	//----- nvinfo : EIATTR_KPARAM_INFO
	.align		4
.L_315:
        /*0078*/ 	.byte	0x04, 0x17
        /*007a*/ 	.short	(.L_317 - .L_316)
.L_316:
        /*007c*/ 	.word	0x00000000
        /*0080*/ 	.short	0x000b
        /*0082*/ 	.short	0x0058
        /*0084*/ 	.byte	0x00, 0xf0, 0x11, 0x00


	//----- nvinfo : EIATTR_KPARAM_INFO
	.align		4
.L_317:
        /*0088*/ 	.byte	0x04, 0x17
        /*008a*/ 	.short	(.L_319 - .L_318)
.L_318:
        /*008c*/ 	.word	0x00000000
        /*0090*/ 	.short	0x000a
        /*0092*/ 	.short	0x0050
        /*0094*/ 	.byte	0x00, 0xf0, 0x21, 0x00


	//----- nvinfo : EIATTR_KPARAM_INFO
	.align		4
.L_319:
        /*0098*/ 	.byte	0x04, 0x17
        /*009a*/ 	.short	(.L_321 - .L_320)
.L_320:
        /*009c*/ 	.word	0x00000000
        /*00a0*/ 	.short	0x0009
        /*00a2*/ 	.short	0x0048
        /*00a4*/ 	.byte	0x00, 0xf5, 0x21, 0x00


	//----- nvinfo : EIATTR_KPARAM_INFO
	.align		4
.L_321:
        /*00a8*/ 	.byte	0x04, 0x17
        /*00aa*/ 	.short	(.L_323 - .L_322)
.L_322:
        /*00ac*/ 	.word	0x00000000
        /*00b0*/ 	.short	0x0008
        /*00b2*/ 	.short	0x0040
        /*00b4*/ 	.byte	0x00, 0xf5, 0x21, 0x00


	//----- nvinfo : EIATTR_KPARAM_INFO
	.align		4
.L_323:
        /*00b8*/ 	.byte	0x04, 0x17
        /*00ba*/ 	.short	(.L_325 - .L_324)
.L_324:
        /*00bc*/ 	.word	0x00000000
        /*00c0*/ 	.short	0x0007
        /*00c2*/ 	.short	0x0038
        /*00c4*/ 	.byte	0x00, 0xf5, 0x21, 0x00


	//----- nvinfo : EIATTR_KPARAM_INFO
	.align		4
.L_325:
        /*00c8*/ 	.byte	0x04, 0x17
        /*00ca*/ 	.short	(.L_327 - .L_326)
.L_326:
        /*00cc*/ 	.word	0x00000000
        /*00d0*/ 	.short	0x0006
        /*00d2*/ 	.short	0x0030
        /*00d4*/ 	.byte	0x00, 0xf5, 0x21, 0x00


	//----- nvinfo : EIATTR_KPARAM_INFO
	.align		4
.L_327:
        /*00d8*/ 	.byte	0x04, 0x17
        /*00da*/ 	.short	(.L_329 - .L_328)
.L_328:
        /*00dc*/ 	.word	0x00000000
        /*00e0*/ 	.short	0x0005
        /*00e2*/ 	.short	0x0028
        /*00e4*/ 	.byte	0x00, 0xf5, 0x21, 0x00


	//----- nvinfo : EIATTR_KPARAM_INFO
	.align		4
.L_329:
        /*00e8*/ 	.byte	0x04, 0x17
        /*00ea*/ 	.short	(.L_331 - .L_330)
.L_330:
        /*00ec*/ 	.word	0x00000000
        /*00f0*/ 	.short	0x0004
        /*00f2*/ 	.short	0x0020
        /*00f4*/ 	.byte	0x00, 0xf5, 0x21, 0x00


	//----- nvinfo : EIATTR_KPARAM_INFO
	.align		4
.L_331:
        /*00f8*/ 	.byte	0x04, 0x17
        /*00fa*/ 	.short	(.L_333 - .L_332)
.L_332:
        /*00fc*/ 	.word	0x00000000
        /*0100*/ 	.short	0x0003
        /*0102*/ 	.short	0x0018
        /*0104*/ 	.byte	0x00, 0xf5, 0x21, 0x00


	//----- nvinfo : EIATTR_KPARAM_INFO
	.align		4
.L_333:
        /*0108*/ 	.byte	0x04, 0x17
        /*010a*/ 	.short	(.L_335 - .L_334)
.L_334:
        /*010c*/ 	.word	0x00000000
        /*0110*/ 	.short	0x0002
        /*0112*/ 	.short	0x0010
        /*0114*/ 	.byte	0x00, 0xf5, 0x21, 0x00


	//----- nvinfo : EIATTR_KPARAM_INFO
	.align		4
.L_335:
        /*0118*/ 	.byte	0x04, 0x17
        /*011a*/ 	.short	(.L_337 - .L_336)
.L_336:
        /*011c*/ 	.word	0x00000000
        /*0120*/ 	.short	0x0001
        /*0122*/ 	.short	0x0008
        /*0124*/ 	.byte	0x00, 0xf5, 0x21, 0x00


	//----- nvinfo : EIATTR_KPARAM_INFO
	.align		4
.L_337:
        /*0128*/ 	.byte	0x04, 0x17
        /*012a*/ 	.short	(.L_339 - .L_338)
.L_338:
        /*012c*/ 	.word	0x00000000
        /*0130*/ 	.short	0x0000
        /*0132*/ 	.short	0x0000
        /*0134*/ 	.byte	0x00, 0xf5, 0x21, 0x00


	//----- nvinfo : EIATTR_SPARSE_MMA_MASK
	.align		4
.L_339:
        /*0138*/ 	.byte	0x03, 0x50
        /*013a*/ 	.short	0x0000


	//----- nvinfo : EIATTR_MAXREG_COUNT
	.align		4
        /*013c*/ 	.byte	0x03, 0x1b
        /*013e*/ 	.short	0x00ff


	//----- nvinfo : EIATTR_MERCURY_ISA_VERSION
	.align		4
        /*0140*/ 	.byte	0x03, 0x5f
        /*0142*/ 	.short	0x0101


	//----- nvinfo : EIATTR_VRC_CTA_INIT_COUNT
	.align		4
        /*0144*/ 	.byte	0x02, 0x4a
	.zero		1
	.zero		1


	//----- nvinfo : EIATTR_EXIT_INSTR_OFFSETS
	.align		4
        /*0148*/ 	.byte	0x04, 0x1c
        /*014a*/ 	.short	(.L_341 - .L_340)


	//   ....[0]....
.L_340:
        /*014c*/ 	.word	0x00000070


	//   ....[1]....
        /*0150*/ 	.word	0x00000170


	//----- nvinfo : EIATTR_CRS_STACK_SIZE
	.align		4
.L_341:
        /*0154*/ 	.byte	0x04, 0x1e
        /*0156*/ 	.short	(.L_343 - .L_342)
.L_342:
        /*0158*/ 	.word	0x00000000


	//----- nvinfo : EIATTR_CBANK_PARAM_SIZE
	.align		4
.L_343:
        /*015c*/ 	.byte	0x03, 0x19
        /*015e*/ 	.short	0x0078


	//----- nvinfo : EIATTR_PARAM_CBANK
	.align		4
        /*0160*/ 	.byte	0x04, 0x0a
        /*0162*/ 	.short	(.L_345 - .L_344)
	.align		4
.L_344:
        /*0164*/ 	.word	index@(.nv.constant0._Z14kernelgpuFbou5IdEvPT_S1_S1_S1_S1_S1_S1_S1_S1_S1_S0_iiiiiiii)
        /*0168*/ 	.short	0x0380
        /*016a*/ 	.short	0x0078


	//----- nvinfo : EIATTR_SW_WAR
	.align		4
.L_345:
        /*016c*/ 	.byte	0x04, 0x36
        /*016e*/ 	.short	(.L_347 - .L_346)
.L_346:
        /*0170*/ 	.word	0x00000008
.L_347:


//--------------------- .nv.info._Z14kernelgpuFbou4IdEvPT_S1_S1_S1_S1_S1_S1_S1_S1_S1_S0_iiiiiiii --------------------------
	.section	.nv.info._Z14kernelgpuFbou4IdEvPT_S1_S1_S1_S1_S1_S1_S1_S1_S1_S0_iiiiiiii,"",@"SHT_CUDA_INFO"
	.sectionflags	@""
	.align	4


	//----- nvinfo : EIATTR_CUDA_API_VERSION
	.align		4
        /*0000*/ 	.byte	0x04, 0x37
        /*0002*/ 	.short	(.L_349 - .L_348)
.L_348:
        /*0004*/ 	.word	0x00000082


	//----- nvinfo : EIATTR_KPARAM_INFO
	.align		4
.L_349:
        /*0008*/ 	.byte	0x04, 0x17
        /*000a*/ 	.short	(.L_351 - .L_350)
.L_350:
        /*000c*/ 	.word	0x00000000
        /*0010*/ 	.short	0x0012
        /*0012*/ 	.short	0x0074
        /*0014*/ 	.byte	0x00, 0xf0, 0x11, 0x00


	//----- nvinfo : EIATTR_KPARAM_INFO
	.align		4
.L_351:
        /*0018*/ 	.byte	0x04, 0x17
        /*001a*/ 	.short	(.L_353 - .L_352)
.L_352:
        /*001c*/ 	.word	0x00000000
        /*0020*/ 	.short	0x0011
        /*0022*/ 	.short	0x0070
        /*0024*/ 	.byte	0x00, 0xf0, 0x11, 0x00


	//----- nvinfo : EIATTR_KPARAM_INFO
	.align		4
.L_353:
        /*0028*/ 	.byte	0x04, 0x17
        /*002a*/ 	.short	(.L_355 - .L_354)
.L_354:
        /*002c*/ 	.word	0x00000000
        /*0030*/ 	.short	0x0010
        /*0032*/ 	.short	0x006c
        /*0034*/ 	.byte	0x00, 0xf0, 0x11, 0x00


	//----- nvinfo : EIATTR_KPARAM_INFO
	.align		4
.L_355:
        /*0038*/ 	.byte	0x04, 0x17
        /*003a*/ 	.short	(.L_357 - .L_356)
.L_356:
        /*003c*/ 	.word	0x00000000
        /*0040*/ 	.short	0x000f
        /*0042*/ 	.short	0x0068
        /*0044*/ 	.byte	0x00, 0xf0, 0x11, 0x00


	//----- nvinfo : EIATTR_KPARAM_INFO
	.align		4
.L_357:
        /*0048*/ 	.byte	0x04, 0x17
        /*004a*/ 	.short	(.L_359 - .L_358)
.L_358:
        /*004c*/ 	.word	0x00000000
        /*0050*/ 	.short	0x000e
        /*0052*/ 	.short	0x0064
        /*0054*/ 	.byte	0x00, 0xf0, 0x11, 0x00


	//----- nvinfo : EIATTR_KPARAM_INFO
	.align		4
.L_359:
        /*0058*/ 	.byte	0x04, 0x17
        /*005a*/ 	.short	(.L_361 - .L_360)
.L_360:
        /*005c*/ 	.word	0x00000000
        /*0060*/ 	.short	0x000d
        /*0062*/ 	.short	0x0060
        /*0064*/ 	.byte	0x00, 0xf0, 0x11, 0x00


	//----- nvinfo : EIATTR_KPARAM_INFO
	.align		4
.L_361:
        /*0068*/ 	.byte	0x04, 0x17
        /*006a*/ 	.short	(.L_363 - .L_362)
.L_362:
        /*006c*/ 	.word	0x00000000
        /*0070*/ 	.short	0x000c
        /*0072*/ 	.short	0x005c
        /*0074*/ 	.byte	0x00, 0xf0, 0x11, 0x00


	//----- nvinfo : EIATTR_KPARAM_INFO
	.align		4
.L_363:
        /*0078*/ 	.byte	0x04, 0x17
        /*007a*/ 	.short	(.L_365 - .L_364)
.L_364:
        /*007c*/ 	.word	0x00000000
        /*0080*/ 	.short	0x000b
        /*0082*/ 	.short	0x0058
        /*0084*/ 	.byte	0x00, 0xf0, 0x11, 0x00


	//----- nvinfo : EIATTR_KPARAM_INFO
	.align		4
.L_365:
        /*0088*/ 	.byte	0x04, 0x17
        /*008a*/ 	.short	(.L_367 - .L_366)
.L_366:
        /*008c*/ 	.word	0x00000000
        /*0090*/ 	.short	0x000a
        /*0092*/ 	.short	0x0050
        /*0094*/ 	.byte	0x00, 0xf0, 0x21, 0x00


	//----- nvinfo : EIATTR_KPARAM_INFO
	.align		4
.L_367:
        /*0098*/ 	.byte	0x04, 0x17
        /*009a*/ 	.short	(.L_369 - .L_368)
.L_368:
        /*009c*/ 	.word	0x00000000
        /*00a0*/ 	.short	0x0009
        /*00a2*/ 	.short	0x0048
        /*00a4*/ 	.byte	0x00, 0xf5, 0x21, 0x00


	//----- nvinfo : EIATTR_KPARAM_INFO
	.align		4
.L_369:
        /*00a8*/ 	.byte	0x04, 0x17
        /*00aa*/ 	.short	(.L_371 - .L_370)
.L_370:
        /*00ac*/ 	.word	0x00000000
        /*00b0*/ 	.short	0x0008
        /*00b2*/ 	.short	0x0040
        /*00b4*/ 	.byte	0x00, 0xf5, 0x21, 0x00


	//----- nvinfo : EIATTR_KPARAM_INFO
	.align		4
.L_371:
        /*00b8*/ 	.byte	0x04, 0x17
        /*00ba*/ 	.short	(.L_373 - .L_372)
.L_372:
        /*00bc*/ 	.word	0x00000000
        /*00c0*/ 	.short	0x0007
        /*00c2*/ 	.short	0x0038
        /*00c4*/ 	.byte	0x00, 0xf5, 0x21, 0x00


	//----- nvinfo : EIATTR_KPARAM_INFO
	.align		4
.L_373:
        /*00c8*/ 	.byte	0x04, 0x17
        /*00ca*/ 	.short	(.L_375 - .L_374)
.L_374:
        /*00cc*/ 	.word	0x00000000
        /*00d0*/ 	.short	0x0006
        /*00d2*/ 	.short	0x0030
        /*00d4*/ 	.byte	0x00, 0xf5, 0x21, 0x00


	//----- nvinfo : EIATTR_KPARAM_INFO
	.align		4
.L_375:
        /*00d8*/ 	.byte	0x04, 0x17
        /*00da*/ 	.short	(.L_377 - .L_376)
.L_376:
        /*00dc*/ 	.word	0x00000000
        /*00e0*/ 	.short	0x0005
        /*00e2*/ 	.short	0x0028
        /*00e4*/ 	.byte	0x00, 0xf5, 0x21, 0x00


	//----- nvinfo : EIATTR_KPARAM_INFO
	.align		4
.L_377:
        /*00e8*/ 	.byte	0x04, 0x17
        /*00ea*/ 	.short	(.L_379 - .L_378)
.L_378:
        /*00ec*/ 	.word	0x00000000
        /*00f0*/ 	.short	0x0004
        /*00f2*/ 	.short	0x0020
        /*00f4*/ 	.byte	0x00, 0xf5, 0x21, 0x00


	//----- nvinfo : EIATTR_KPARAM_INFO
	.align		4
.L_379:
        /*00f8*/ 	.byte	0x04, 0x17
        /*00fa*/ 	.short	(.L_381 - .L_380)
.L_380:
        /*00fc*/ 	.word	0x00000000
        /*0100*/ 	.short	0x0003
        /*0102*/ 	.short	0x0018
        /*0104*/ 	.byte	0x00, 0xf5, 0x21, 0x00


	//----- nvinfo : EIATTR_KPARAM_INFO
	.align		4
.L_381:
        /*0108*/ 	.byte	0x04, 0x17
        /*010a*/ 	.short	(.L_383 - .L_382)
.L_382:
        /*010c*/ 	.word	0x00000000
        /*0110*/ 	.short	0x0002
        /*0112*/ 	.short	0x0010
        /*0114*/ 	.byte	0x00, 0xf5, 0x21, 0x00


	//----- nvinfo : EIATTR_KPARAM_INFO
	.align		4
.L_383:
        /*0118*/ 	.byte	0x04, 0x17
        /*011a*/ 	.short	(.L_385 - .L_384)
.L_384:
        /*011c*/ 	.word	0x00000000
        /*0120*/ 	.short	0x0001
        /*0122*/ 	.short	0x0008
        /*0124*/ 	.byte	0x00, 0xf5, 0x21, 0x00


	//----- nvinfo : EIATTR_KPARAM_INFO
	.align		4
.L_385:
        /*0128*/ 	.byte	0x04, 0x17
        /*012a*/ 	.short	(.L_387 - .L_386)
.L_386:
        /*012c*/ 	.word	0x00000000
        /*0130*/ 	.short	0x0000
        /*0132*/ 	.short	0x0000
        /*0134*/ 	.byte	0x00, 0xf5, 0x21, 0x00


	//----- nvinfo : EIATTR_SPARSE_MMA_MASK
	.align		4
.L_387:
        /*0138*/ 	.byte	0x03, 0x50
        /*013a*/ 	.short	0x0000


	//----- nvinfo : EIATTR_MAXREG_COUNT
	.align		4
        /*013c*/ 	.byte	0x03, 0x1b
        /*013e*/ 	.short	0x00ff


	//----- nvinfo : EIATTR_MERCURY_ISA_VERSION
	.align		4
        /*0140*/ 	.byte	0x03, 0x5f
        /*0142*/ 	.short	0x0101


	//----- nvinfo : EIATTR_VRC_CTA_INIT_COUNT
	.align		4
        /*0144*/ 	.byte	0x02, 0x4a
	.zero		1
	.zero		1


	//----- nvinfo : EIATTR_EXIT_INSTR_OFFSETS
	.align		4
        /*0148*/ 	.byte	0x04, 0x1c
        /*014a*/ 	.short	(.L_389 - .L_388)


	//   ....[0]....
.L_388:
        /*014c*/ 	.word	0x00000070


	//   ....[1]....
        /*0150*/ 	.word	0x000006d0


	//----- nvinfo : EIATTR_CRS_STACK_SIZE
	.align		4
.L_389:
        /*0154*/ 	.byte	0x04, 0x1e
        /*0156*/ 	.short	(.L_391 - .L_390)
.L_390:
        /*0158*/ 	.word	0x00000000


	//----- nvinfo : EIATTR_CBANK_PARAM_SIZE
	.align		4
.L_391:
        /*015c*/ 	.byte	0x03, 0x19
        /*015e*/ 	.short	0x0078


	//----- nvinfo : EIATTR_PARAM_CBANK
	.align		4
        /*0160*/ 	.byte	0x04, 0x0a
        /*0162*/ 	.short	(.L_393 - .L_392)
	.align		4
.L_392:
        /*0164*/ 	.word	index@(.nv.constant0._Z14kernelgpuFbou4IdEvPT_S1_S1_S1_S1_S1_S1_S1_S1_S1_S0_iiiiiiii)
        /*0168*/ 	.short	0x0380
        /*016a*/ 	.short	0x0078


	//----- nvinfo : EIATTR_SW_WAR
	.align		4
.L_393:
        /*016c*/ 	.byte	0x04, 0x36
        /*016e*/ 	.short	(.L_395 - .L_394)
.L_394:
        /*0170*/ 	.word	0x00000008
.L_395:


//--------------------- .nv.info._Z14kernelgpuFbou3IdEvPT_S1_S1_S1_S1_S1_S1_S1_S1_S1_S0_iiiiiiii --------------------------
	.section	.nv.info._Z14kernelgpuFbou3IdEvPT_S1_S1_S1_S1_S1_S1_S1_S1_S1_S0_iiiiiiii,"",@"SHT_CUDA_INFO"
	.sectionflags	@""
	.align	4


	//----- nvinfo : EIATTR_CUDA_API_VERSION
	.align		4
        /*0000*/ 	.byte	0x04, 0x37
        /*0002*/ 	.short	(.L_397 - .L_396)
.L_396:
        /*0004*/ 	.word	0x00000082


	//----- nvinfo : EIATTR_KPARAM_INFO
	.align		4
.L_397:
        /*0008*/ 	.byte	0x04, 0x17
        /*000a*/ 	.short	(.L_399 - .L_398)
.L_398:
        /*000c*/ 	.word	0x00000000
        /*0010*/ 	.short	0x0012
        /*0012*/ 	.short	0x0074
        /*0014*/ 	.byte	0x00, 0xf0, 0x11, 0x00


	//----- nvinfo : EIATTR_KPARAM_INFO
	.align		4
.L_399:
        /*0018*/ 	.byte	0x04, 0x17
        /*001a*/ 	.short	(.L_401 - .L_400)
.L_400:
        /*001c*/ 	.word	0x00000000
        /*0020*/ 	.short	0x0011
        /*0022*/ 	.short	0x0070
        /*0024*/ 	.byte	0x00, 0xf0, 0x11, 0x00


	//----- nvinfo : EIATTR_KPARAM_INFO
	.align		4
.L_401:
        /*0028*/ 	.byte	0x04, 0x17
        /*002a*/ 	.short	(.L_403 - .L_402)
.L_402:
        /*002c*/ 	.word	0x00000000
        /*0030*/ 	.short	0x0010
        /*0032*/ 	.short	0x006c
        /*0034*/ 	.byte	0x00, 0xf0, 0x11, 0x00


	//----- nvinfo : EIATTR_KPARAM_INFO
	.align		4
.L_403:
        /*0038*/ 	.byte	0x04, 0x17
        /*003a*/ 	.short	(.L_405 - .L_404)
.L_404:
        /*003c*/ 	.word	0x00000000
        /*0040*/ 	.short	0x000f
        /*0042*/ 	.short	0x0068
        /*0044*/ 	.byte	0x00, 0xf0, 0x11, 0x00


	//----- nvinfo : EIATTR_KPARAM_INFO
	.align		4
.L_405:
        /*0048*/ 	.byte	0x04, 0x17
        /*004a*/ 	.short	(.L_407 - .L_406)
.L_406:
        /*004c*/ 	.word	0x00000000
        /*0050*/ 	.short	0x000e
        /*0052*/ 	.short	0x0064
        /*0054*/ 	.byte	0x00, 0xf0, 0x11, 0x00


	//----- nvinfo : EIATTR_KPARAM_INFO
	.align		4
.L_407:
        /*0058*/ 	.byte	0x04, 0x17
        /*005a*/ 	.short	(.L_409 - .L_408)
.L_408:
        /*005c*/ 	.word	0x00000000
        /*0060*/ 	.short	0x000d
        /*0062*/ 	.short	0x0060
        /*0064*/ 	.byte	0x00, 0xf0, 0x11, 0x00


	//----- nvinfo : EIATTR_KPARAM_INFO
	.align		4
.L_409:
        /*0068*/ 	.byte	0x04, 0x17
        /*006a*/ 	.short	(.L_411 - .L_410)
.L_410:
        /*006c*/ 	.word	0x00000000
        /*0070*/ 	.short	0x000c
        /*0072*/ 	.short	0x005c
        /*0074*/ 	.byte	0x00, 0xf0, 0x11, 0x00


	//----- nvinfo : EIATTR_KPARAM_INFO
	.align		4
.L_411:
        /*0078*/ 	.byte	0x04, 0x17
        /*007a*/ 	.short	(.L_413 - .L_412)
.L_412:
        /*007c*/ 	.word	0x00000000
        /*0080*/ 	.short	0x000b
        /*0082*/ 	.short	0x0058
        /*0084*/ 	.byte	0x00, 0xf0, 0x11, 0x00


	//----- nvinfo : EIATTR_KPARAM_INFO
	.align		4
.L_413:
        /*0088*/ 	.byte	0x04, 0x17
        /*008a*/ 	.short	(.L_415 - .L_414)
.L_414:
        /*008c*/ 	.word	0x00000000
        /*0090*/ 	.short	0x000a
        /*0092*/ 	.short	0x0050
        /*0094*/ 	.byte	0x00, 0xf0, 0x21, 0x00


	//----- nvinfo : EIATTR_KPARAM_INFO
	.align		4
.L_415:
        /*0098*/ 	.byte	0x04, 0x17
        /*009a*/ 	.short	(.L_417 - .L_416)
.L_416:
        /*009c*/ 	.word	0x00000000
        /*00a0*/ 	.short	0x0009
        /*00a2*/ 	.short	0x0048
        /*00a4*/ 	.byte	0x00, 0xf5, 0x21, 0x00


	//----- nvinfo : EIATTR_KPARAM_INFO
	.align		4
.L_417:
        /*00a8*/ 	.byte	0x04, 0x17
        /*00aa*/ 	.short	(.L_419 - .L_418)
.L_418:
        /*00ac*/ 	.word	0x00000000
        /*00b0*/ 	.short	0x0008
        /*00b2*/ 	.short	0x0040
        /*00b4*/ 	.byte	0x00, 0xf5, 0x21, 0x00


	//----- nvinfo : EIATTR_KPARAM_INFO
	.align		4
.L_419:
        /*00b8*/ 	.byte	0x04, 0x17
        /*00ba*/ 	.short	(.L_421 - .L_420)
.L_420:
        /*00bc*/ 	.word	0x00000000
        /*00c0*/ 	.short	0x0007
        /*00c2*/ 	.short	0x0038
        /*00c4*/ 	.byte	0x00, 0xf5, 0x21, 0x00


	//----- nvinfo : EIATTR_KPARAM_INFO
	.align		4
.L_421:
        /*00c8*/ 	.byte	0x04, 0x17
        /*00ca*/ 	.short	(.L_423 - .L_422)
.L_422:
        /*00cc*/ 	.word	0x00000000
        /*00d0*/ 	.short	0x0006
        /*00d2*/ 	.short	0x0030
        /*00d4*/ 	.byte	0x00, 0xf5, 0x21, 0x00


	//----- nvinfo : EIATTR_KPARAM_INFO
	.align		4
.L_423:
        /*00d8*/ 	.byte	0x04, 0x17
        /*00da*/ 	.short	(.L_425 - .L_424)
.L_424:
        /*00dc*/ 	.word	0x00000000
        /*00e0*/ 	.short	0x0005
        /*00e2*/ 	.short	0x0028
        /*00e4*/ 	.byte	0x00, 0xf5, 0x21, 0x00


	//----- nvinfo : EIATTR_KPARAM_INFO
	.align		4
.L_425:
        /*00e8*/ 	.byte	0x04, 0x17
        /*00ea*/ 	.short	(.L_427 - .L_426)
.L_426:
        /*00ec*/ 	.word	0x00000000
        /*00f0*/ 	.short	0x0004
        /*00f2*/ 	.short	0x0020
        /*00f4*/ 	.byte	0x00, 0xf5, 0x21, 0x00


	//----- nvinfo : EIATTR_KPARAM_INFO
	.align		4
.L_427:
        /*00f8*/ 	.byte	0x04, 0x17
        /*00fa*/ 	.short	(.L_429 - .L_428)
.L_428:
        /*00fc*/ 	.word	0x00000000
        /*0100*/ 	.short	0x0003
        /*0102*/ 	.short	0x0018
        /*0104*/ 	.byte	0x00, 0xf5, 0x21, 0x00


	//----- nvinfo : EIATTR_KPARAM_INFO
	.align		4
.L_429:
        /*0108*/ 	.byte	0x04, 0x17
        /*010a*/ 	.short	(.L_431 - .L_430)
.L_430:
        /*010c*/ 	.word	0x00000000
        /*0110*/ 	.short	0x0002
        /*0112*/ 	.short	0x0010
        /*0114*/ 	.byte	0x00, 0xf5, 0x21, 0x00


	//----- nvinfo : EIATTR_KPARAM_INFO
	.align		4
.L_431:
        /*0118*/ 	.byte	0x04, 0x17
        /*011a*/ 	.short	(.L_433 - .L_432)
.L_432:
        /*011c*/ 	.word	0x00000000
        /*0120*/ 	.short	0x0001
        /*0122*/ 	.short	0x0008
        /*0124*/ 	.byte	0x00, 0xf5, 0x21, 0x00


	//----- nvinfo : EIATTR_KPARAM_INFO
	.align		4
.L_433:
        /*0128*/ 	.byte	0x04, 0x17
        /*012a*/ 	.short	(.L_435 - .L_434)
.L_434:
        /*012c*/ 	.word	0x00000000
        /*0130*/ 	.short	0x0000
        /*0132*/ 	.short	0x0000
        /*0134*/ 	.byte	0x00, 0xf5, 0x21, 0x00


	//----- nvinfo : EIATTR_SPARSE_MMA_MASK
	.align		4
.L_435:
        /*0138*/ 	.byte	0x03, 0x50
        /*013a*/ 	.short	0x0000


	//----- nvinfo : EIATTR_MAXREG_COUNT
	.align		4
        /*013c*/ 	.byte	0x03, 0x1b
        /*013e*/ 	.short	0x00ff


	//----- nvinfo : EIATTR_MERCURY_ISA_VERSION
	.align		4
        /*0140*/ 	.byte	0x03, 0x5f
        /*0142*/ 	.short	0x0101


	//----- nvinfo : EIATTR_VRC_CTA_INIT_COUNT
	.align		4
        /*0144*/ 	.byte	0x02, 0x4a
	.zero		1
	.zero		1


	//----- nvinfo : EIATTR_EXIT_INSTR_OFFSETS
	.align		4
        /*0148*/ 	.byte	0x04, 0x1c
        /*014a*/ 	.short	(.L_437 - .L_436)


	//   ....[0]....
.L_436:
        /*014c*/ 	.word	0x00000070


	//   ....[1]....
        /*0150*/ 	.word	0x00000170


	//----- nvinfo : EIATTR_CRS_STACK_SIZE
	.align		4
.L_437:
        /*0154*/ 	.byte	0x04, 0x1e
        /*0156*/ 	.short	(.L_439 - .L_438)
.L_438:
        /*0158*/ 	.word	0x00000000


	//----- nvinfo : EIATTR_CBANK_PARAM_SIZE
	.align		4
.L_439:
        /*015c*/ 	.byte	0x03, 0x19
        /*015e*/ 	.short	0x0078


	//----- nvinfo : EIATTR_PARAM_CBANK
	.align		4
        /*0160*/ 	.byte	0x04, 0x0a
        /*0162*/ 	.short	(.L_441 - .L_440)
	.align		4
.L_440:
        /*0164*/ 	.word	index@(.nv.constant0._Z14kernelgpuFbou3IdEvPT_S1_S1_S1_S1_S1_S1_S1_S1_S1_S0_iiiiiiii)
        /*0168*/ 	.short	0x0380
        /*016a*/ 	.short	0x0078


	//----- nvinfo : EIATTR_SW_WAR
	.align		4
.L_441:
        /*016c*/ 	.byte	0x04, 0x36
        /*016e*/ 	.short	(.L_443 - .L_442)
.L_442:
        /*0170*/ 	.word	0x00000008
.L_443:


//--------------------- .nv.info._Z14kernelgpuFbou2IdEvPT_S1_S1_S1_S1_S1_S1_S1_S1_S1_S0_iiiiiiii --------------------------
	.section	.nv.info._Z14kernelgpuFbou2IdEvPT_S1_S1_S1_S1_S1_S1_S1_S1_S1_S0_iiiiiiii,"",@"SHT_CUDA_INFO"
	.sectionflags	@""
	.align	4


	//----- nvinfo : EIATTR_CUDA_API_VERSION
	.align		4
        /*0000*/ 	.byte	0x04, 0x37
        /*0002*/ 	.short	(.L_445 - .L_444)
.L_444:
        /*0004*/ 	.word	0x00000082


	//----- nvinfo : EIATTR_KPARAM_INFO
	.align		4
.L_445:
        /*0008*/ 	.byte	0x04, 0x17
        /*000a*/ 	.short	(.L_447 - .L_446)
.L_446:
        /*000c*/ 	.word	0x00000000
        /*0010*/ 	.short	0x0012
        /*0012*/ 	.short	0x0074
        /*0014*/ 	.byte	0x00, 0xf0, 0x11, 0x00


	//----- nvinfo : EIATTR_KPARAM_INFO
	.align		4
.L_447:
        /*0018*/ 	.byte	0x04, 0x17
        /*001a*/ 	.short	(.L_449 - .L_448)
.L_448:
        /*001c*/ 	.word	0x00000000
        /*0020*/ 	.short	0x0011
        /*0022*/ 	.short	0x0070
        /*0024*/ 	.byte	0x00, 0xf0, 0x11, 0x00


	//----- nvinfo : EIATTR_KPARAM_INFO
	.align		4
.L_449:
        /*0028*/ 	.byte	0x04, 0x17
        /*002a*/ 	.short	(.L_451 - .L_450)
.L_450:
        /*002c*/ 	.word	0x00000000
        /*0030*/ 	.short	0x0010
        /*0032*/ 	.short	0x006c
        /*0034*/ 	.byte	0x00, 0xf0, 0x11, 0x00


	//----- nvinfo : EIATTR_KPARAM_INFO
	.align		4
.L_451:
        /*0038*/ 	.byte	0x04, 0x17
        /*003a*/ 	.short	(.L_453 - .L_452)
.L_452:
        /*003c*/ 	.word	0x00000000
        /*0040*/ 	.short	0x000f
        /*0042*/ 	.short	0x0068
        /*0044*/ 	.byte	0x00, 0xf0, 0x11, 0x00


	//----- nvinfo : EIATTR_KPARAM_INFO
	.align		4
.L_453:
        /*0048*/ 	.byte	0x04, 0x17
        /*004a*/ 	.short	(.L_455 - .L_454)
.L_454:
        /*004c*/ 	.word	0x00000000
        /*0050*/ 	.short	0x000e
        /*0052*/ 	.short	0x0064
        /*0054*/ 	.byte	0x00, 0xf0, 0x11, 0x00


	//----- nvinfo : EIATTR_KPARAM_INFO
	.align		4
.L_455:
        /*0058*/ 	.byte	0x04, 0x17
        /*005a*/ 	.short	(.L_457 - .L_456)
.L_456:
        /*005c*/ 	.word	0x00000000
        /*0060*/ 	.short	0x000d
        /*0062*/ 	.short	0x0060
        /*0064*/ 	.byte	0x00, 0xf0, 0x11, 0x00


	//----- nvinfo : EIATTR_KPARAM_INFO
	.align		4
.L_457:
        /*0068*/ 	.byte	0x04, 0x17
        /*006a*/ 	.short	(.L_459 - .L_458)
.L_458:
        /*006c*/ 	.word	0x00000000
        /*0070*/ 	.short	0x000c
        /*0072*/ 	.short	0x005c
        /*0074*/ 	.byte	0x00, 0xf0, 0x11, 0x00


	//----- nvinfo : EIATTR_KPARAM_INFO
	.align		4
.L_459:
        /*0078*/ 	.byte	0x04, 0x17
        /*007a*/ 	.short	(.L_461 - .L_460)
.L_460:
        /*007c*/ 	.word	0x00000000
        /*0080*/ 	.short	0x000b
        /*0082*/ 	.short	0x0058
        /*0084*/ 	.byte	0x00, 0xf0, 0x11, 0x00


	//----- nvinfo : EIATTR_KPARAM_INFO
	.align		4
.L_461:
        /*0088*/ 	.byte	0x04, 0x17
        /*008a*/ 	.short	(.L_463 - .L_462)
.L_462:
        /*008c*/ 	.word	0x00000000
        /*0090*/ 	.short	0x000a
        /*0092*/ 	.short	0x0050
        /*0094*/ 	.byte	0x00, 0xf0, 0x21, 0x00


	//----- nvinfo : EIATTR_KPARAM_INFO
	.align		4
.L_463:
        /*0098*/ 	.byte	0x04, 0x17
        /*009a*/ 	.short	(.L_465 - .L_464)
.L_464:
        /*009c*/ 	.word	0x00000000
        /*00a0*/ 	.short	0x0009
        /*00a2*/ 	.short	0x0048
        /*00a4*/ 	.byte	0x00, 0xf5, 0x21, 0x00


	//----- nvinfo : EIATTR_KPARAM_INFO
	.align		4
.L_465:
        /*00a8*/ 	.byte	0x04, 0x17
        /*00aa*/ 	.short	(.L_467 - .L_466)
.L_466:
        /*00ac*/ 	.word	0x00000000
        /*00b0*/ 	.short	0x0008
        /*00b2*/ 	.short	0x0040
        /*00b4*/ 	.byte	0x00, 0xf5, 0x21, 0x00


	//----- nvinfo : EIATTR_KPARAM_INFO
	.align		4
.L_467:
        /*00b8*/ 	.byte	0x04, 0x17
        /*00ba*/ 	.short	(.L_469 - .L_468)
.L_468:
        /*00bc*/ 	.word	0x00000000
        /*00c0*/ 	.short	0x0007
        /*00c2*/ 	.short	0x0038
        /*00c4*/ 	.byte	0x00, 0xf5, 0x21, 0x00


	//----- nvinfo : EIATTR_KPARAM_INFO
	.align		4
.L_469:
        /*00c8*/ 	.byte	0x04, 0x17
        /*00ca*/ 	.short	(.L_471 - .L_470)
.L_470:
        /*00cc*/ 	.word	0x00000000
        /*00d0*/ 	.short	0x0006
        /*00d2*/ 	.short	0x0030
        /*00d4*/ 	.byte	0x00, 0xf5, 0x21, 0x00


	//----- nvinfo : EIATTR_KPARAM_INFO
	.align		4
.L_471:
        /*00d8*/ 	.byte	0x04, 0x17
        /*00da*/ 	.short	(.L_473 - .L_472)
.L_472:
        /*00dc*/ 	.word	0x00000000
        /*00e0*/ 	.short	0x0005
        /*00e2*/ 	.short	0x0028
        /*00e4*/ 	.byte	0x00, 0xf5, 0x21, 0x00


	//----- nvinfo : EIATTR_KPARAM_INFO
	.align		4
.L_473:
        /*00e8*/ 	.byte	0x04, 0x17
        /*00ea*/ 	.short	(.L_475 - .L_474)
.L_474:
        /*00ec*/ 	.word	0x00000000
        /*00f0*/ 	.short	0x0004
        /*00f2*/ 	.short	0x0020
        /*00f4*/ 	.byte	0x00, 0xf5, 0x21, 0x00


	//----- nvinfo : EIATTR_KPARAM_INFO
	.align		4
.L_475:
        /*00f8*/ 	.byte	0x04, 0x17
        /*00fa*/ 	.short	(.L_477 - .L_476)
.L_476:
        /*00fc*/ 	.word	0x00000000
        /*0100*/ 	.short	0x0003
        /*0102*/ 	.short	0x0018
        /*0104*/ 	.byte	0x00, 0xf5, 0x21, 0x00


	//----- nvinfo : EIATTR_KPARAM_INFO
	.align		4
.L_477:
        /*0108*/ 	.byte	0x04, 0x17
        /*010a*/ 	.short	(.L_479 - .L_478)
.L_478:
        /*010c*/ 	.word	0x00000000
        /*0110*/ 	.short	0x0002
        /*0112*/ 	.short	0x0010
        /*0114*/ 	.byte	0x00, 0xf5, 0x21, 0x00


	//----- nvinfo : EIATTR_KPARAM_INFO
	.align		4
.L_479:
        /*0118*/ 	.byte	0x04, 0x17
        /*011a*/ 	.short	(.L_481 - .L_480)
.L_480:
        /*011c*/ 	.word	0x00000000
        /*0120*/ 	.short	0x0001
        /*0122*/ 	.short	0x0008
        /*0124*/ 	.byte	0x00, 0xf5, 0x21, 0x00


	//----- nvinfo : EIATTR_KPARAM_INFO
	.align		4
.L_481:
        /*0128*/ 	.byte	0x04, 0x17
        /*012a*/ 	.short	(.L_483 - .L_482)
.L_482:
        /*012c*/ 	.word	0x00000000
        /*0130*/ 	.short	0x0000
        /*0132*/ 	.short	0x0000
        /*0134*/ 	.byte	0x00, 0xf5, 0x21, 0x00


	//----- nvinfo : EIATTR_SPARSE_MMA_MASK
	.align		4
.L_483:
        /*0138*/ 	.byte	0x03, 0x50
        /*013a*/ 	.short	0x0000


	//----- nvinfo : EIATTR_MAXREG_COUNT
	.align		4
        /*013c*/ 	.byte	0x03, 0x1b
        /*013e*/ 	.short	0x00ff


	//----- nvinfo : EIATTR_MERCURY_ISA_VERSION
	.align		4
        /*0140*/ 	.byte	0x03, 0x5f
        /*0142*/ 	.short	0x0101


	//----- nvinfo : EIATTR_VRC_CTA_INIT_COUNT
	.align		4
        /*0144*/ 	.byte	0x02, 0x4a
	.zero		1
	.zero		1


	//----- nvinfo : EIATTR_EXIT_INSTR_OFFSETS
	.align		4
        /*0148*/ 	.byte	0x04, 0x1c
        /*014a*/ 	.short	(.L_485 - .L_484)


	//   ....[0]....
.L_484:
        /*014c*/ 	.word	0x00000070


	//   ....[1]....
        /*0150*/ 	.word	0x00000170


	//----- nvinfo : EIATTR_CRS_STACK_SIZE
	.align		4
.L_485:
        /*0154*/ 	.byte	0x04, 0x1e
        /*0156*/ 	.short	(.L_487 - .L_486)
.L_486:
        /*0158*/ 	.word	0x00000000


	//----- nvinfo : EIATTR_CBANK_PARAM_SIZE
	.align		4
.L_487:
        /*015c*/ 	.byte	0x03, 0x19
        /*015e*/ 	.short	0x0078


	//----- nvinfo : EIATTR_PARAM_CBANK
	.align		4
        /*0160*/ 	.byte	0x04, 0x0a
        /*0162*/ 	.short	(.L_489 - .L_488)
	.align		4
.L_488:
        /*0164*/ 	.word	index@(.nv.constant0._Z14kernelgpuFbou2IdEvPT_S1_S1_S1_S1_S1_S1_S1_S1_S1_S0_iiiiiiii)
        /*0168*/ 	.short	0x0380
        /*016a*/ 	.short	0x0078


	//----- nvinfo : EIATTR_SW_WAR
	.align		4
.L_489:
        /*016c*/ 	.byte	0x04, 0x36
        /*016e*/ 	.short	(.L_491 - .L_490)
.L_490:
        /*0170*/ 	.word	0x00000008
.L_491:


//--------------------- .nv.info._Z14kernelgpuFbou1IdEvPT_S1_S1_S1_S1_S1_S1_S1_S1_S1_S0_iiiiiiii --------------------------
	.section	.nv.info._Z14kernelgpuFbou1IdEvPT_S1_S1_S1_S1_S1_S1_S1_S1_S1_S0_iiiiiiii,"",@"SHT_CUDA_INFO"
	.sectionflags	@""
	.align	4


	//----- nvinfo : EIATTR_CUDA_API_VERSION
	.align		4
        /*0000*/ 	.byte	0x04, 0x37
        /*0002*/ 	.short	(.L_493 - .L_492)
.L_492:
        /*0004*/ 	.word	0x00000082


	//----- nvinfo : EIATTR_KPARAM_INFO
	.align		4
.L_493:
        /*0008*/ 	.byte	0x04, 0x17
        /*000a*/ 	.short	(.L_495 - .L_494)
.L_494:
        /*000c*/ 	.word	0x00000000
        /*0010*/ 	.short	0x0012
        /*0012*/ 	.short	0x0074
        /*0014*/ 	.byte	0x00, 0xf0, 0x11, 0x00


	//----- nvinfo : EIATTR_KPARAM_INFO
	.align		4
.L_495:
        /*0018*/ 	.byte	0x04, 0x17
        /*001a*/ 	.short	(.L_497 - .L_496)
.L_496:
        /*001c*/ 	.word	0x00000000
        /*0020*/ 	.short	0x0011
        /*0022*/ 	.short	0x0070
        /*0024*/ 	.byte	0x00, 0xf0, 0x11, 0x00


	//----- nvinfo : EIATTR_KPARAM_INFO
	.align		4
.L_497:
        /*0028*/ 	.byte	0x04, 0x17
        /*002a*/ 	.short	(.L_499 - .L_498)
.L_498:
        /*002c*/ 	.word	0x00000000
        /*0030*/ 	.short	0x0010
        /*0032*/ 	.short	0x006c
        /*0034*/ 	.byte	0x00, 0xf0, 0x11, 0x00


	//----- nvinfo : EIATTR_KPARAM_INFO
	.align		4
.L_499:
        /*0038*/ 	.byte	0x04, 0x17
        /*003a*/ 	.short	(.L_501 - .L_500)
.L_500:
        /*003c*/ 	.word	0x00000000
        /*0040*/ 	.short	0x000f
        /*0042*/ 	.short	0x0068
        /*0044*/ 	.byte	0x00, 0xf0, 0x11, 0x00


	//----- nvinfo : EIATTR_KPARAM_INFO
	.align		4
.L_501:
        /*0048*/ 	.byte	0x04, 0x17
        /*004a*/ 	.short	(.L_503 - .L_502)
.L_502:
        /*004c*/ 	.word	0x00000000
        /*0050*/ 	.short	0x000e
        /*0052*/ 	.short	0x0064
        /*0054*/ 	.byte	0x00, 0xf0, 0x11, 0x00


	//----- nvinfo : EIATTR_KPARAM_INFO
	.align		4
.L_503:
        /*0058*/ 	.byte	0x04, 0x17
        /*005a*/ 	.short	(.L_505 - .L_504)
.L_504:
        /*005c*/ 	.word	0x00000000
        /*0060*/ 	.short	0x000d
        /*0062*/ 	.short	0x0060
        /*0064*/ 	.byte	0x00, 0xf0, 0x11, 0x00


	//----- nvinfo : EIATTR_KPARAM_INFO
	.align		4
.L_505:
        /*0068*/ 	.byte	0x04, 0x17
        /*006a*/ 	.short	(.L_507 - .L_506)
.L_506:
        /*006c*/ 	.word	0x00000000
        /*0070*/ 	.short	0x000c
        /*0072*/ 	.short	0x005c
        /*0074*/ 	.byte	0x00, 0xf0, 0x11, 0x00


	//----- nvinfo : EIATTR_KPARAM_INFO
	.align		4
.L_507:
        /*0078*/ 	.byte	0x04, 0x17
        /*007a*/ 	.short	(.L_509 - .L_508)
.L_508:
        /*007c*/ 	.word	0x00000000
        /*0080*/ 	.short	0x000b
        /*0082*/ 	.short	0x0058
        /*0084*/ 	.byte	0x00, 0xf0, 0x11, 0x00


	//----- nvinfo : EIATTR_KPARAM_INFO
	.align		4
.L_509:
        /*0088*/ 	.byte	0x04, 0x17
        /*008a*/ 	.short	(.L_511 - .L_510)
.L_510:
        /*008c*/ 	.word	0x00000000
        /*0090*/ 	.short	0x000a
        /*0092*/ 	.short	0x0050
        /*0094*/ 	.byte	0x00, 0xf0, 0x21, 0x00


	//----- nvinfo : EIATTR_KPARAM_INFO
	.align		4
.L_511:
        /*0098*/ 	.byte	0x04, 0x17
        /*009a*/ 	.short	(.L_513 - .L_512)
.L_512:
        /*009c*/ 	.word	0x00000000
        /*00a0*/ 	.short	0x0009
        /*00a2*/ 	.short	0x0048
        /*00a4*/ 	.byte	0x00, 0xf5, 0x21, 0x00


	//----- nvinfo : EIATTR_KPARAM_INFO
	.align		4
.L_513:
        /*00a8*/ 	.byte	0x04, 0x17
        /*00aa*/ 	.short	(.L_515 - .L_514)
.L_514:
        /*00ac*/ 	.word	0x00000000
        /*00b0*/ 	.short	0x0008
        /*00b2*/ 	.short	0x0040
        /*00b4*/ 	.byte	0x00, 0xf5, 0x21, 0x00


	//----- nvinfo : EIATTR_KPARAM_INFO
	.align		4
.L_515:
        /*00b8*/ 	.byte	0x04, 0x17
        /*00ba*/ 	.short	(.L_517 - .L_516)
.L_516:
        /*00bc*/ 	.word	0x00000000
        /*00c0*/ 	.short	0x0007
        /*00c2*/ 	.short	0x0038
        /*00c4*/ 	.byte	0x00, 0xf5, 0x21, 0x00


	//----- nvinfo : EIATTR_KPARAM_INFO
	.align		4
.L_517:
        /*00c8*/ 	.byte	0x04, 0x17
        /*00ca*/ 	.short	(.L_519 - .L_518)
.L_518:
        /*00cc*/ 	.word	0x00000000
        /*00d0*/ 	.short	0x0006
        /*00d2*/ 	.short	0x0030
        /*00d4*/ 	.byte	0x00, 0xf5, 0x21, 0x00


	//----- nvinfo : EIATTR_KPARAM_INFO
	.align		4
.L_519:
        /*00d8*/ 	.byte	0x04, 0x17
        /*00da*/ 	.short	(.L_521 - .L_520)
.L_520:
        /*00dc*/ 	.word	0x00000000
        /*00e0*/ 	.short	0x0005
        /*00e2*/ 	.short	0x0028
        /*00e4*/ 	.byte	0x00, 0xf5, 0x21, 0x00


	//----- nvinfo : EIATTR_KPARAM_INFO
	.align		4
.L_521:
        /*00e8*/ 	.byte	0x04, 0x17
        /*00ea*/ 	.short	(.L_523 - .L_522)
.L_522:
        /*00ec*/ 	.word	0x00000000
        /*00f0*/ 	.short	0x0004
        /*00f2*/ 	.short	0x0020
        /*00f4*/ 	.byte	0x00, 0xf5, 0x21, 0x00


	//----- nvinfo : EIATTR_KPARAM_INFO
	.align		4
.L_523:
        /*00f8*/ 	.byte	0x04, 0x17
        /*00fa*/ 	.short	(.L_525 - .L_524)
.L_524:
        /*00fc*/ 	.word	0x00000000
        /*0100*/ 	.short	0x0003
        /*0102*/ 	.short	0x0018
        /*0104*/ 	.byte	0x00, 0xf5, 0x21, 0x00


	//----- nvinfo : EIATTR_KPARAM_INFO
	.align		4
.L_525:
        /*0108*/ 	.byte	0x04, 0x17
        /*010a*/ 	.short	(.L_527 - .L_526)
.L_526:
        /*010c*/ 	.word	0x00000000
        /*0110*/ 	.short	0x0002
        /*0112*/ 	.short	0x0010
        /*0114*/ 	.byte	0x00, 0xf5, 0x21, 0x00


	//----- nvinfo : EIATTR_KPARAM_INFO
	.align		4
.L_527:
        /*0118*/ 	.byte	0x04, 0x17
        /*011a*/ 	.short	(.L_529 - .L_528)
.L_528:
        /*011c*/ 	.word	0x00000000
        /*0120*/ 	.short	0x0001
        /*0122*/ 	.short	0x0008
        /*0124*/ 	.byte	0x00, 0xf5, 0x21, 0x00


	//----- nvinfo : EIATTR_KPARAM_INFO
	.align		4
.L_529:
        /*0128*/ 	.byte	0x04, 0x17
        /*012a*/ 	.short	(.L_531 - .L_530)
.L_530:
        /*012c*/ 	.word	0x00000000
        /*0130*/ 	.short	0x0000
        /*0132*/ 	.short	0x0000
        /*0134*/ 	.byte	0x00, 0xf5, 0x21, 0x00


	//----- nvinfo : EIATTR_SPARSE_MMA_MASK
	.align		4
.L_531:
        /*0138*/ 	.byte	0x03, 0x50
        /*013a*/ 	.short	0x0000


	//----- nvinfo : EIATTR_MAXREG_COUNT
	.align		4
        /*013c*/ 	.byte	0x03, 0x1b
        /*013e*/ 	.short	0x00ff


	//----- nvinfo : EIATTR_MERCURY_ISA_VERSION
	.align		4
        /*0140*/ 	.byte	0x03, 0x5f
        /*0142*/ 	.short	0x0101


	//----- nvinfo : EIATTR_VRC_CTA_INIT_COUNT
	.align		4
        /*0144*/ 	.byte	0x02, 0x4a
	.zero		1
	.zero		1


	//----- nvinfo : EIATTR_EXIT_INSTR_OFFSETS
	.align		4
        /*0148*/ 	.byte	0x04, 0x1c
        /*014a*/ 	.short	(.L_533 - .L_532)


	//   ....[0]....
.L_532:
        /*014c*/ 	.word	0x00000070


	//   ....[1]....
        /*0150*/ 	.word	0x000003c0


	//----- nvinfo : EIATTR_CRS_STACK_SIZE
	.align		4
.L_533:
        /*0154*/ 	.byte	0x04, 0x1e
        /*0156*/ 	.short	(.L_535 - .L_534)
.L_534:
        /*0158*/ 	.word	0x00000000


	//----- nvinfo : EIATTR_CBANK_PARAM_SIZE
	.align		4
.L_535:
        /*015c*/ 	.byte	0x03, 0x19
        /*015e*/ 	.short	0x0078


	//----- nvinfo : EIATTR_PARAM_CBANK
	.align		4
        /*0160*/ 	.byte	0x04, 0x0a
        /*0162*/ 	.short	(.L_537 - .L_536)
	.align		4
.L_536:
        /*0164*/ 	.word	index@(.nv.constant0._Z14kernelgpuFbou1IdEvPT_S1_S1_S1_S1_S1_S1_S1_S1_S1_S0_iiiiiiii)
        /*0168*/ 	.short	0x0380
        /*016a*/ 	.short	0x0078


	//----- nvinfo : EIATTR_SW_WAR
	.align		4
.L_537:
        /*016c*/ 	.byte	0x04, 0x36
        /*016e*/ 	.short	(.L_539 - .L_538)
.L_538:
        /*0170*/ 	.word	0x00000008
.L_539:


//--------------------- .nv.callgraph             --------------------------
	.section	.nv.callgraph,"",@"SHT_CUDA_CALLGRAPH"
	.align	4
	.sectionentsize	8
	.align		4
        /*0000*/ 	.word	0x00000000
	.align		4
        /*0004*/ 	.word	0xffffffff
	.align		4
        /*0008*/ 	.word	0x00000000
	.align		4
        /*000c*/ 	.word	0xfffffffe
	.align		4
        /*0010*/ 	.word	0x00000000
	.align		4
        /*0014*/ 	.word	0xfffffffd
	.align		4
        /*0018*/ 	.word	0x00000000
	.align		4
        /*001c*/ 	.word	0xfffffffc


//--------------------- .text._Z14kernelgpuFbou5IfEvPT_S1_S1_S1_S1_S1_S1_S1_S1_S1_S0_iiiiiiii --------------------------
	.section	.text._Z14kernelgpuFbou5IfEvPT_S1_S1_S1_S1_S1_S1_S1_S1_S1_S0_iiiiiiii,"ax",@progbits
	.align	128
        .global         _Z14kernelgpuFbou5IfEvPT_S1_S1_S1_S1_S1_S1_S1_S1_S1_S0_iiiiiiii
        .type           _Z14kernelgpuFbou5IfEvPT_S1_S1_S1_S1_S1_S1_S1_S1_S1_S0_iiiiiiii,@function
        .size           _Z14kernelgpuFbou5IfEvPT_S1_S1_S1_S1_S1_S1_S1_S1_S1_S0_iiiiiiii,(.L_x_20 - _Z14kernelgpuFbou5IfEvPT_S1_S1_S1_S1_S1_S1_S1_S1_S1_S0_iiiiiiii)
        .other          _Z14kernelgpuFbou5IfEvPT_S1_S1_S1_S1_S1_S1_S1_S1_S1_S0_iiiiiiii,@"STO_CUDA_ENTRY STV_DEFAULT"
_Z14kernelgpuFbou5IfEvPT_S1_S1_S1_S1_S1_S1_S1_S1_S1_S0_iiiiiiii:
.text._Z14kernelgpuFbou5IfEvPT_S1_S1_S1_S1_S1_S1_S1_S1_S1_S0_iiiiiiii:
[----:B------:R-:W-:Y:S01]  /*0000*/  LDC R1, c[0x0][0x37c] ;  /* 0x0000df00ff017b82 */ /* 0x000fe20000000800 */
[----:B------:R-:W0:Y:S07]  /*0010*/  S2R R0, SR_TID.X ;  /* 0x0000000000007919 */ /* 0x000e2e0000002100 */
[----:B------:R-:W0:Y:S08]  /*0020*/  S2UR UR4, SR_CTAID.X ;  /* 0x00000000000479c3 */ /* 0x000e300000002500 */
[----:B------:R-:W0:Y:S08]  /*0030*/  LDC R13, c[0x0][0x360] ;  /* 0x0000d800ff0d7b82 */ /* 0x000e300000000800 */
[----:B------:R-:W1:Y:S01]  /*0040*/  LDC R15, c[0x0][0x3d8] ;  /* 0x0000f600ff0f7b82 */ /* 0x000e620000000800 */
[----:B0-----:R-:W-:-:S05]  /*0050*/  IMAD R0, R13, UR4, R0 ;  /* 0x000000040d007c24 */ /* 0x001fca000f8e0200 */
[----:B-1----:R-:W-:-:S13]  /*0060*/  ISETP.GE.AND P0, PT, R0, R15, PT ;  /* 0x0000000f0000720c */ /* 0x002fda0003f06270 */
[----:B------:R-:W-:Y:S05]  /*0070*/  @P0 EXIT ;  /* 0x000000000000094d */ /* 0x000fea0003800000 */
[----:B------:R-:W0:Y:S01]  /*0080*/  LDC.64 R10, c[0x0][0x380] ;  /* 0x0000e000ff0a7b82 */ /* 0x000e220000000a00 */
[----:B------:R-:W1:Y:S01]  /*0090*/  LDCU UR4, c[0x0][0x370] ;  /* 0x00006e00ff0477ac */ /* 0x000e620008000800 */
[----:B------:R-:W2:Y:S01]  /*00a0*/  LDCU.64 UR6, c[0x0][0x358] ;  /* 0x00006b00ff0677ac */ /* 0x000ea20008000a00 */
[----:B-1----:R-:W-:-:S07]  /*00b0*/  IMAD R13, R13, UR4, RZ ;  /* 0x000000040d0d7c24 */ /* 0x002fce000f8e02ff */
.L_x_0:
[----:B01----:R-:W-:Y:S01]  /*00c0*/  IMAD.WIDE R2, R0, 0x4, R10 ;  /* 0x0000000400027825 */ /* 0x003fe200078e020a */
[----:B------:R-:W-:-:S04]  /*00d0*/  IADD3 R0, PT, PT, R13, R0, RZ ;  /* 0x000000000d007210 */ /* 0x000fc80007ffe0ff */
[----:B--2---:R1:W-:Y:S01]  /*00e0*/  STG.E desc[UR6][R2.64], RZ ;  /* 0x000000ff02007986 */ /* 0x0043e2000c101906 */
[----:B------:R-:W-:Y:S01]  /*00f0*/  IMAD.WIDE R4, R15, 0x4, R2 ;  /* 0x000000040f047825 */ /* 0x000fe200078e0202 */
[----:B------:R-:W-:-:S04]  /*0100*/  ISETP.GE.AND P0, PT, R0, R15, PT ;  /* 0x0000000f0000720c */ /* 0x000fc80003f06270 */
[----:B------:R1:W-:Y:S01]  /*0110*/  STG.E desc[UR6][R4.64], RZ ;  /* 0x000000ff04007986 */ /* 0x0003e2000c101906 */
[----:B------:R-:W-:-:S05]  /*0120*/  IMAD.WIDE R6, R15, 0x4, R4 ;  /* 0x000000040f067825 */ /* 0x000fca00078e0204 */
[----:B------:R1:W-:Y:S01]  /*0130*/  STG.E desc[UR6][R6.64], RZ ;  /* 0x000000ff06007986 */ /* 0x0003e2000c101906 */
[----:B------:R-:W-:-:S05]  /*0140*/  IMAD.WIDE R8, R15, 0x4, R6 ;  /* 0x000000040f087825 */ /* 0x000fca00078e0206 */
[----:B------:R1:W-:Y:S01]  /*0150*/  STG.E desc[UR6][R8.64], RZ ;  /* 0x000000ff08007986 */ /* 0x0003e2000c101906 */
[----:B------:R-:W-:Y:S05]  /*0160*/  @!P0 BRA `(.L_x_0) ;  /* 0xfffffffc00d48947 */ /* 0x000fea000383ffff */
[----:B------:R-:W-:Y:S05]  /*0170*/  EXIT ;  /* 0x000000000000794d */ /* 0x000fea0003800000 */
.L_x_1:
[----:B------:R-:W-:-:S00]  /*0180*/  BRA `(.L_x_1) ;  /* 0xfffffffc00fc7947 */ /* 0x000fc0000383ffff */
[----:B------:R-:W-:-:S00]  /*0190*/  NOP ;  /* 0x0000000000007918 */ /* 0x000fc00000000000 */
        /* <DEDUP_REMOVED lines=14> */
.L_x_20:


//--------------------- .text._Z14kernelgpuFbou4IfEvPT_S1_S1_S1_S1_S1_S1_S1_S1_S1_S0_iiiiiiii --------------------------
	.section	.text._Z14kernelgpuFbou4IfEvPT_S1_S1_S1_S1_S1_S1_S1_S1_S1_S0_iiiiiiii,"ax",@progbits
	.align	128
        .global         _Z14kernelgpuFbou4IfEvPT_S1_S1_S1_S1_S1_S1_S1_S1_S1_S0_iiiiiiii
        .type           _Z14kernelgpuFbou4IfEvPT_S1_S1_S1_S1_S1_S1_S1_S1_S1_S0_iiiiiiii,@function
        .size           _Z14kernelgpuFbou4IfEvPT_S1_S1_S1_S1_S1_S1_S1_S1_S1_S0_iiiiiiii,(.L_x_21 - _Z14kernelgpuFbou4IfEvPT_S1_S1_S1_S1_S1_S1_S1_S1_S1_S0_iiiiiiii)
        .other          _Z14kernelgpuFbou4IfEvPT_S1_S1_S1_S1_S1_S1_S1_S1_S1_S0_iiiiiiii,@"STO_CUDA_ENTRY STV_DEFAULT"
_Z14kernelgpuFbou4IfEvPT_S1_S1_S1_S1_S1_S1_S1_S1_S1_S0_iiiiiiii:
.text._Z14kernelgpuFbou4IfEvPT_S1_S1_S1_S1_S1_S1_S1_S1_S1_S0_iiiiiiii:
        /* <DEDUP_REMOVED lines=8> */
[----:B------:R-:W0:Y:S01]  /*0080*/  LDCU UR4, c[0x0][0x370] ;  /* 0x00006e00ff0477ac */ /* 0x000e220008000800 */
[----:B------:R-:W1:Y:S01]  /*0090*/  LDCU.64 UR6, c[0x0][0x358] ;  /* 0x00006b00ff0677ac */ /* 0x000e620008000a00 */
[----:B0-----:R-:W-:-:S07]  /*00a0*/  IMAD R2, R2, UR4, RZ ;  /* 0x0000000402027c24 */ /* 0x001fce000f8e02ff */
.L_x_2:
[----:B0-----:R-:W0:Y:S01]  /*00b0*/  LDC.64 R12, c[0x0][0x390] ;  /* 0x0000e400ff0c7b82 */ /* 0x001e220000000a00 */
[----:B------:R-:W-:-:S07]  /*00c0*/  IADD3 R5, PT, PT, R3, R0, RZ ;  /* 0x0000000003057210 */ /* 0x000fce0007ffe0ff */
[----:B------:R-:W2:Y:S01]  /*00d0*/  LDC.64 R20, c[0x0][0x398] ;  /* 0x0000e600ff147b82 */ /* 0x000ea20000000a00 */
[----:B0-----:R-:W-:-:S04]  /*00e0*/  IMAD.WIDE R12, R3, 0x4, R12 ;  /* 0x00000004030c7825 */ /* 0x001fc800078e020c */
[----:B------:R-:W-:-:S03]  /*00f0*/  IMAD.WIDE R26, R0, 0x4, R12 ;  /* 0x00000004001a7825 */ /* 0x000fc600078e020c */
[----:B------:R-:W0:Y:S01]  /*0100*/  LDC.64 R32, c[0x0][0x3c8] ;  /* 0x0000f200ff207b82 */ /* 0x000e220000000a00 */
[----:B-1----:R-:W3:Y:S01]  /*0110*/  LDG.E R12, desc[UR6][R12.64] ;  /* 0x000000060c0c7981 */ /* 0x002ee2000c1e1900 */
[----:B--2---:R-:W-:-:S04]  /*0120*/  IMAD.WIDE R20, R5, 0x4, R20 ;  /* 0x0000000405147825 */ /* 0x004fc800078e0214 */
[C---:B------:R-:W-:Y:S01]  /*0130*/  IMAD.WIDE R24, R0.reuse, 0x4, R26 ;  /* 0x0000000400187825 */ /* 0x040fe200078e021a */
[----:B------:R-:W2:Y:S03]  /*0140*/  LDG.E R5, desc[UR6][R20.64] ;  /* 0x0000000614057981 */ /* 0x000ea6000c1e1900 */
[C---:B------:R-:W-:Y:S01]  /*0150*/  IMAD.WIDE R8, R0.reuse, 0x4, R20 ;  /* 0x0000000400087825 */ /* 0x040fe200078e0214 */
[----:B------:R-:W4:Y:S03]  /*0160*/  LDG.E R26, desc[UR6][R26.64] ;  /* 0x000000061a1a7981 */ /* 0x000f26000c1e1900 */
[C---:B------:R-:W-:Y:S02]  /*0170*/  IMAD.WIDE R14, R0.reuse, 0x4, R24 ;  /* 0x00000004000e7825 */ /* 0x040fe400078e0218 */
[----:B------:R-:W5:Y:S02]  /*0180*/  LDG.E R8, desc[UR6][R8.64] ;  /* 0x0000000608087981 */ /* 0x000f64000c1e1900 */
[----:B------:R-:W-:-:S02]  /*0190*/  IMAD.WIDE R6, R0, 0x4, R14 ;  /* 0x0000000400067825 */ /* 0x000fc400078e020e */
[----:B------:R-:W4:Y:S04]  /*01a0*/  LDG.E R24, desc[UR6][R24.64] ;  /* 0x0000000618187981 */ /* 0x000f28000c1e1900 */
[----:B0-----:R-:W4:Y:S01]  /*01b0*/  LDG.E R27, desc[UR6][R32.64+0x10] ;  /* 0x00001006201b7981 */ /* 0x001f22000c1e1900 */
[----:B------:R-:W-:-:S03]  /*01c0*/  IMAD.WIDE R18, R0, 0x4, R6 ;  /* 0x0000000400127825 */ /* 0x000fc600078e0206 */
[----:B------:R-:W4:Y:S01]  /*01d0*/  LDG.E R6, desc[UR6][R6.64] ;  /* 0x0000000606067981 */ /* 0x000f22000c1e1900 */
[----:B------:R-:W-:-:S03]  /*01e0*/  IMAD.WIDE R16, R0, 0x4, R18 ;  /* 0x0000000400107825 */ /* 0x000fc600078e0212 */
[----:B------:R0:W4:Y:S04]  /*01f0*/  LDG.E R4, desc[UR6][R18.64] ;  /* 0x0000000612047981 */ /* 0x000128000c1e1900 */
[----:B------:R-:W4:Y:S01]  /*0200*/  LDG.E R22, desc[UR6][R14.64] ;  /* 0x000000060e167981 */ /* 0x000f22000c1e1900 */
[----:B------:R-:W-:-:S03]  /*0210*/  IMAD.WIDE R10, R0, 0x4, R16 ;  /* 0x00000004000a7825 */ /* 0x000fc600078e0210 */
[----:B------:R1:W4:Y:S01]  /*0220*/  LDG.E R7, desc[UR6][R16.64] ;  /* 0x0000000610077981 */ /* 0x000322000c1e1900 */
[----:B0-----:R-:W0:Y:S03]  /*0230*/  LDC.64 R18, c[0x0][0x3a8] ;  /* 0x0000ea00ff127b82 */ /* 0x001e260000000a00 */
[----:B------:R-:W2:Y:S01]  /*0240*/  LDG.E R28, desc[UR6][R10.64] ;  /* 0x000000060a1c7981 */ /* 0x000ea2000c1e1900 */
[----:B------:R-:W-:-:S04]  /*0250*/  IMAD.WIDE R36, R0, 0x4, R10 ;  /* 0x0000000400247825 */ /* 0x000fc800078e020a */
[----:B-1----:R-:W1:Y:S01]  /*0260*/  LDC.64 R16, c[0x0][0x3b0] ;  /* 0x0000ec00ff107b82 */ /* 0x002e620000000a00 */
[C---:B------:R-:W-:Y:S01]  /*0270*/  IMAD.WIDE R34, R0.reuse, 0x4, R36 ;  /* 0x0000000400227825 */ /* 0x040fe200078e0224 */
[----:B------:R-:W4:Y:S03]  /*0280*/  LDG.E R10, desc[UR6][R36.64] ;  /* 0x00000006240a7981 */ /* 0x000f26000c1e1900 */
[C---:B------:R-:W-:Y:S01]  /*0290*/  IMAD.WIDE R30, R0.reuse, 0x4, R34 ;  /* 0x00000004001e7825 */ /* 0x040fe200078e0222 */
[----:B------:R-:W4:Y:S02]  /*02a0*/  LDG.E R11, desc[UR6][R34.64] ;  /* 0x00000006220b7981 */ /* 0x000f24000c1e1900 */
[----:B------:R-:W1:Y:S02]  /*02b0*/  LDC.64 R14, c[0x0][0x3b8] ;  /* 0x0000ee00ff0e7b82 */ /* 0x000e640000000a00 */
[----:B------:R-:W4:Y:S01]  /*02c0*/  LDG.E R13, desc[UR6][R30.64] ;  /* 0x000000061e0d7981 */ /* 0x000f22000c1e1900 */
[----:B------:R-:W-:-:S05]  /*02d0*/  IMAD.WIDE R20, R0, 0x4, R30 ;  /* 0x0000000400147825 */ /* 0x000fca00078e021e */
[----:B------:R0:W5:Y:S02]  /*02e0*/  LDG.E R23, desc[UR6][R20.64] ;  /* 0x0000000614177981 */ /* 0x000164000c1e1900 */
[----:B0-----:R-:W0:Y:S01]  /*02f0*/  LDC.64 R20, c[0x0][0x388] ;  /* 0x0000e200ff147b82 */ /* 0x001e220000000a00 */
[----:B------:R-:W-:-:S04]  /*0300*/  IMAD.WIDE R18, R3, 0x4, R18 ;  /* 0x0000000403127825 */ /* 0x000fc800078e0212 */
[----:B-1----:R-:W-:Y:S01]  /*0310*/  IMAD.WIDE R16, R3, 0x4, R16 ;  /* 0x0000000403107825 */ /* 0x002fe200078e0210 */
[----:B------:R1:W4:Y:S04]  /*0320*/  LDG.E R25, desc[UR6][R18.64] ;  /* 0x0000000612197981 */ /* 0x000328000c1e1900 */
[----:B------:R-:W4:Y:S01]  /*0330*/  LDG.E R14, desc[UR6][R14.64] ;  /* 0x000000060e0e7981 */ /* 0x000f22000c1e1900 */
[----:B-1----:R-:W-:-:S05]  /*0340*/  IMAD.WIDE R18, R0, 0x4, R18 ;  /* 0x0000000400127825 */ /* 0x002fca00078e0212 */
[----:B------:R-:W4:Y:S01]  /*0350*/  LDG.E R29, desc[UR6][R18.64] ;  /* 0x00000006121d7981 */ /* 0x000f22000c1e1900 */
[----:B0-----:R-:W-:-:S05]  /*0360*/  IMAD.WIDE R20, R3, 0x4, R20 ;  /* 0x0000000403147825 */ /* 0x001fca00078e0214 */
[----:B------:R0:W4:Y:S02]  /*0370*/  LDG.E R9, desc[UR6][R20.64] ;  /* 0x0000000614097981 */ /* 0x000124000c1e1900 */
[----:B0-----:R-:W-:-:S05]  /*0380*/  IMAD.WIDE R20, R0, 0x4, R18 ;  /* 0x0000000400147825 */ /* 0x001fca00078e0212 */
[----:B------:R0:W4:Y:S02]  /*0390*/  LDG.E R31, desc[UR6][R20.64] ;  /* 0x00000006141f7981 */ /* 0x000124000c1e1900 */
[----:B0-----:R-:W-:-:S05]  /*03a0*/  IMAD.WIDE R20, R0, 0x4, R20 ;  /* 0x0000000400147825 */ /* 0x001fca00078e0214 */
[----:B------:R-:W4:Y:S01]  /*03b0*/  LDG.E R33, desc[UR6][R20.64] ;  /* 0x0000000614217981 */ /* 0x000f22000c1e1900 */
[----:B--2---:R-:W-:-:S03]  /*03c0*/  FADD R5, R28, R5 ;  /* 0x000000051c057221 */ /* 0x004fc60000000000 */
[----:B------:R0:W2:Y:S02]  /*03d0*/  LDG.E R28, desc[UR6][R16.64] ;  /* 0x00000006101c7981 */ /* 0x0000a4000c1e1900 */
[----:B0-----:R-:W-:-:S06]  /*03e0*/  IMAD.WIDE R16, R0, 0x4, R16 ;  /* 0x0000000400107825 */ /* 0x001fcc00078e0210 */
[----:B------:R0:W2:Y:S01]  /*03f0*/  LDG.E R16, desc[UR6][R16.64] ;  /* 0x0000000610107981 */ /* 0x0000a2000c1e1900 */
[----:B-----5:R-:W-:Y:S01]  /*0400*/  FADD R23, R23, R8 ;  /* 0x0000000817177221 */ /* 0x020fe20000000000 */
[----:B---3--:R-:W-:-:S04]  /*0410*/  FMUL R8, R12, R5 ;  /* 0x000000050c087220 */ /* 0x008fc80000400000 */
[----:B----4-:R-:W-:Y:S01]  /*0420*/  FFMA R8, R27, R6, R8 ;  /* 0x000000061b087223 */ /* 0x010fe20000000008 */
[----:B------:R-:W-:-:S04]  /*0430*/  FMUL R6, R24, R5 ;  /* 0x0000000518067220 */ /* 0x000fc80000400000 */
[----:B------:R-:W-:Y:S01]  /*0440*/  FFMA R15, R27, R7, R6 ;  /* 0x000000071b0f7223 */ /* 0x000fe20000000006 */
[----:B------:R-:W-:-:S04]  /*0450*/  FMUL R6, R26, R23 ;  /* 0x000000171a067220 */ /* 0x000fc80000400000 */
[----:B------:R-:W-:Y:S02]  /*0460*/  FFMA R11, R27, R11, R6 ;  /* 0x0000000b1b0b7223 */ /* 0x000fe40000000006 */
[----:B------:R-:W1:Y:S01]  /*0470*/  LDC.64 R6, c[0x0][0x380] ;  /* 0x0000e000ff067b82 */ /* 0x000e620000000a00 */
[----:B0-----:R-:W-:Y:S01]  /*0480*/  FMUL R17, R12, R23 ;  /* 0x000000170c117220 */ /* 0x001fe20000400000 */
[----:B------:R-:W-:-:S03]  /*0490*/  FMUL R35, R26, R5 ;  /* 0x000000051a237220 */ /* 0x000fc60000400000 */
[C---:B------:R-:W-:Y:S01]  /*04a0*/  FFMA R10, R27.reuse, R10, R17 ;  /* 0x0000000a1b0a7223 */ /* 0x040fe20000000011 */
[----:B------:R-:W-:Y:S01]  /*04b0*/  FFMA R4, R27, R4, R35 ;  /* 0x000000041b047223 */ /* 0x000fe20000000023 */
[----:B------:R-:W-:Y:S01]  /*04c0*/  FADD R25, R12, -R25 ;  /* 0x800000190c197221 */ /* 0x000fe20000000000 */
[----:B------:R-:W-:Y:S01]  /*04d0*/  FADD R29, R26, -R29 ;  /* 0x8000001d1a1d7221 */ /* 0x000fe20000000000 */
[----:B------:R-:W-:Y:S01]  /*04e0*/  FMUL R18, R24, R23 ;  /* 0x0000001718127220 */ /* 0x000fe20000400000 */
[----:B-1----:R-:W-:-:S04]  /*04f0*/  IMAD.WIDE R6, R3, 0x4, R6 ;  /* 0x0000000403067825 */ /* 0x002fc800078e0206 */
[----:B------:R-:W-:Y:S01]  /*0500*/  FFMA R13, R27, R13, R18 ;  /* 0x0000000d1b0d7223 */ /* 0x000fe20000000012 */
[----:B------:R-:W-:Y:S01]  /*0510*/  FADD R31, R24, -R31 ;  /* 0x8000001f181f7221 */ /* 0x000fe20000000000 */
[----:B------:R-:W-:Y:S01]  /*0520*/  FADD R33, R22, -R33 ;  /* 0x8000002116217221 */ /* 0x000fe20000000000 */
[----:B------:R-:W-:-:S04]  /*0530*/  IADD3 R3, PT, PT, R2, R3, RZ ;  /* 0x0000000302037210 */ /* 0x000fc80007ffe0ff */
[----:B------:R-:W-:Y:S01]  /*0540*/  ISETP.GE.AND P0, PT, R3, R0, PT ;  /* 0x000000000300720c */ /* 0x000fe20003f06270 */
[----:B--2---:R-:W-:-:S04]  /*0550*/  FMUL R17, R9, R28 ;  /* 0x0000001c09117220 */ /* 0x004fc80000400000 */
[C---:B------:R-:W-:Y:S01]  /*0560*/  FMUL R4, R17.reuse, R4 ;  /* 0x0000000411047220 */ /* 0x040fe20000400000 */
[----:B------:R-:W-:Y:S01]  /*0570*/  FMUL R19, R17, R8 ;  /* 0x0000000811137220 */ /* 0x000fe20000400000 */
[----:B------:R-:W-:Y:S02]  /*0580*/  FMUL R28, R28, R5 ;  /* 0x000000051c1c7220 */ /* 0x000fe40000400000 */
[----:B------:R-:W-:Y:S01]  /*0590*/  FFMA R8, R14, R29, R4 ;  /* 0x0000001d0e087223 */ /* 0x000fe20000000004 */
[----:B------:R-:W-:-:S04]  /*05a0*/  IMAD.WIDE R4, R0, 0x4, R6 ;  /* 0x0000000400047825 */ /* 0x000fc800078e0206 */
[----:B------:R-:W-:Y:S01]  /*05b0*/  FMUL R15, R17, R15 ;  /* 0x0000000f110f7220 */ /* 0x000fe20000400000 */
[C---:B------:R-:W-:Y:S01]  /*05c0*/  FMUL R28, R9.reuse, R28 ;  /* 0x0000001c091c7220 */ /* 0x040fe20000400000 */
[C---:B------:R-:W-:Y:S02]  /*05d0*/  FFMA R25, R14.reuse, R25, R19 ;  /* 0x000000190e197223 */ /* 0x040fe40000000013 */
[----:B------:R-:W-:Y:S01]  /*05e0*/  FFMA R18, R14, R31, R15 ;  /* 0x0000001f0e127223 */ /* 0x000fe2000000000f */
[----:B------:R-:W-:Y:S01]  /*05f0*/  FMUL R23, R16, R23 ;  /* 0x0000001710177220 */ /* 0x000fe20000400000 */
[----:B------:R-:W-:Y:S01]  /*0600*/  FMUL R12, R9, R16 ;  /* 0x00000010090c7220 */ /* 0x000fe20000400000 */
[----:B------:R-:W-:-:S04]  /*0610*/  IMAD.WIDE R16, R0, 0x4, R4 ;  /* 0x0000000400107825 */ /* 0x000fc800078e0204 */
[----:B------:R-:W-:Y:S01]  /*0620*/  FFMA R28, R14, R33, R28 ;  /* 0x000000210e1c7223 */ /* 0x000fe2000000001c */
[C---:B------:R-:W-:Y:S01]  /*0630*/  FFMA R25, R12.reuse, R10, R25 ;  /* 0x0000000a0c197223 */ /* 0x040fe20000000019 */
[C---:B------:R-:W-:Y:S01]  /*0640*/  FFMA R11, R12.reuse, R11, R8 ;  /* 0x0000000b0c0b7223 */ /* 0x040fe20000000008 */
[----:B------:R-:W-:Y:S01]  /*0650*/  FFMA R13, R12, R13, R18 ;  /* 0x0000000d0c0d7223 */ /* 0x000fe20000000012 */
[----:B------:R-:W-:Y:S01]  /*0660*/  FFMA R23, R9, R23, R28 ;  /* 0x0000001709177223 */ /* 0x000fe2000000001c */
[----:B------:R-:W-:Y:S01]  /*0670*/  IMAD.WIDE R8, R0, 0x4, R16 ;  /* 0x0000000400087825 */ /* 0x000fe200078e0210 */
[----:B------:R0:W-:Y:S04]  /*0680*/  STG.E desc[UR6][R6.64], R25 ;  /* 0x0000001906007986 */ /* 0x0001e8000c101906 */
[----:B------:R0:W-:Y:S04]  /*0690*/  STG.E desc[UR6][R4.64], R11 ;  /* 0x0000000b04007986 */ /* 0x0001e8000c101906 */
[----:B------:R0:W-:Y:S04]  /*06a0*/  STG.E desc[UR6][R16.64], R13 ;  /* 0x0000000d10007986 */ /* 0x0001e8000c101906 */
[----:B------:R0:W-:Y:S01]  /*06b0*/  STG.E desc[UR6][R8.64], R23 ;  /* 0x0000001708007986 */ /* 0x0001e2000c101906 */
[----:B------:R-:W-:Y:S05]  /*06c0*/  @!P0 BRA `(.L_x_2) ;  /* 0xfffffff800788947 */ /* 0x000fea000383ffff */
[----:B------:R-:W-:Y:S05]  /*06d0*/  EXIT ;  /* 0x000000000000794d */ /* 0x000fea0003800000 */
.L_x_3:
        /* <DEDUP_REMOVED lines=10> */
.L_x_21:


//--------------------- .text._Z14kernelgpuFbou3IfEvPT_S1_S1_S1_S1_S1_S1_S1_S1_S1_S0_iiiiiiii --------------------------
	.section	.text._Z14kernelgpuFbou3IfEvPT_S1_S1_S1_S1_S1_S1_S1_S1_S1_S0_iiiiiiii,"ax",@progbits
	.align	128
        .global         _Z14kernelgpuFbou3IfEvPT_S1_S1_S1_S1_S1_S1_S1_S1_S1_S0_iiiiiiii
        .type           _Z14kernelgpuFbou3IfEvPT_S1_S1_S1_S1_S1_S1_S1_S1_S1_S0_iiiiiiii,@function
        .size           _Z14kernelgpuFbou3IfEvPT_S1_S1_S1_S1_S1_S1_S1_S1_S1_S0_iiiiiiii,(.L_x_22 - _Z14kernelgpuFbou3IfEvPT_S1_S1_S1_S1_S1_S1_S1_S1_S1_S0_iiiiiiii)
        .other          _Z14kernelgpuFbou3IfEvPT_S1_S1_S1_S1_S1_S1_S1_S1_S1_S0_iiiiiiii,@"STO_CUDA_ENTRY STV_DEFAULT"
_Z14kernelgpuFbou3IfEvPT_S1_S1_S1_S1_S1_S1_S1_S1_S1_S0_iiiiiiii:
.text._Z14kernelgpuFbou3IfEvPT_S1_S1_S1_S1_S1_S1_S1_S1_S1_S0_iiiiiiii:
        /* <DEDUP_REMOVED lines=12> */
.L_x_4:
        /* <DEDUP_REMOVED lines=12> */
.L_x_5:
        /* <DEDUP_REMOVED lines=16> */
.L_x_22:


//--------------------- .text._Z14kernelgpuFbou2IfEvPT_S1_S1_S1_S1_S1_S1_S1_S1_S1_S0_iiiiiiii --------------------------
	.section	.text._Z14kernelgpuFbou2IfEvPT_S1_S1_S1_S1_S1_S1_S1_S1_S1_S0_iiiiiiii,"ax",@progbits
	.align	128
        .global         _Z14kernelgpuFbou2IfEvPT_S1_S1_S1_S1_S1_S1_S1_S1_S1_S0_iiiiiiii
        .type           _Z14kernelgpuFbou2IfEvPT_S1_S1_S1_S1_S1_S1_S1_S1_S1_S0_iiiiiiii,@function
        .size           _Z14kernelgpuFbou2IfEvPT_S1_S1_S1_S1_S1_S1_S1_S1_S1_S0_iiiiiiii,(.L_x_23 - _Z14kernelgpuFbou2IfEvPT_S1_S1_S1_S1_S1_S1_S1_S1_S1_S0_iiiiiiii)
        .other          _Z14kernelgpuFbou2IfEvPT_S1_S1_S1_S1_S1_S1_S1_S1_S1_S0_iiiiiiii,@"STO_CUDA_ENTRY STV_DEFAULT"
_Z14kernelgpuFbou2IfEvPT_S1_S1_S1_S1_S1_S1_S1_S1_S1_S0_iiiiiiii:
.text._Z14kernelgpuFbou2IfEvPT_S1_S1_S1_S1_S1_S1_S1_S1_S1_S0_iiiiiiii:
        /* <DEDUP_REMOVED lines=12> */
.L_x_6:
        /* <DEDUP_REMOVED lines=12> */
.L_x_7:
        /* <DEDUP_REMOVED lines=16> */
.L_x_23:


//--------------------- .text._Z14kernelgpuFbou1IfEvPT_S1_S1_S1_S1_S1_S1_S1_S1_S1_S0_iiiiiiii --------------------------
	.section	.text._Z14kernelgpuFbou1IfEvPT_S1_S1_S1_S1_S1_S1_S1_S1_S1_S0_iiiiiiii,"ax",@progbits
	.align	128
        .global         _Z14kernelgpuFbou1IfEvPT_S1_S1_S1_S1_S1_S1_S1_S1_S1_S0_iiiiiiii
        .type           _Z14kernelgpuFbou1IfEvPT_S1_S1_S1_S1_S1_S1_S1_S1_S1_S0_iiiiiiii,@function
        .size           _Z14kernelgpuFbou1IfEvPT_S1_S1_S1_S1_S1_S1_S1_S1_S1_S0_iiiiiiii,(.L_x_24 - _Z14kernelgpuFbou1IfEvPT_S1_S1_S1_S1_S1_S1_S1_S1_S1_S0_iiiiiiii)
        .other          _Z14kernelgpuFbou1IfEvPT_S1_S1_S1_S1_S1_S1_S1_S1_S1_S0_iiiiiiii,@"STO_CUDA_ENTRY STV_DEFAULT"
_Z14kernelgpuFbou1IfEvPT_S1_S1_S1_S1_S1_S1_S1_S1_S1_S0_iiiiiiii:
.text._Z14kernelgpuFbou1IfEvPT_S1_S1_S1_S1_S1_S1_S1_S1_S1_S0_iiiiiiii:
        /* <DEDUP_REMOVED lines=12> */
.L_x_8:
[----:B-1----:R-:W1:Y:S01]  /*00c0*/  LDC.64 R4, c[0x0][0x390] ;  /* 0x0000e400ff047b82 */ /* 0x002e620000000a00 */
[----:B------:R-:W-:-:S05]  /*00d0*/  IMAD R20, R15, 0x3, R14 ;  /* 0x000000030f147824 */ /* 0x000fca00078e020e */
[CC--:B------:R-:W-:Y:S02]  /*00e0*/  LEA R17, R15.reuse, R20.reuse, 0x3 ;  /* 0x000000140f117211 */ /* 0x0c0fe400078e18ff */
[----:B------:R-:W3:Y:S01]  /*00f0*/  LDC.64 R12, c[0x0][0x388] ;  /* 0x0000e200ff0c7b82 */ /* 0x000ee20000000a00 */
[C---:B------:R-:W-:Y:S02]  /*0100*/  LEA R19, R15.reuse, R20, 0x2 ;  /* 0x000000140f137211 */ /* 0x040fe400078e10ff */
[----:B------:R-:W-:-:S05]  /*0110*/  IMAD R21, R15, -0xa, R17 ;  /* 0xfffffff60f157824 */ /* 0x000fca00078e0211 */
[----:B------:R-:W4:Y:S08]  /*0120*/  LDC.64 R6, c[0x0][0x398] ;  /* 0x0000e600ff067b82 */ /* 0x000f300000000a00 */
[----:B------:R-:W5:Y:S08]  /*0130*/  LDC.64 R8, c[0x0][0x3b0] ;  /* 0x0000ec00ff087b82 */ /* 0x000f700000000a00 */
[----:B------:R-:W0:Y:S01]  /*0140*/  LDC.64 R10, c[0x0][0x3a8] ;  /* 0x0000ea00ff0a7b82 */ /* 0x000e220000000a00 */
[----:B-1----:R-:W-:-:S04]  /*0150*/  IMAD.WIDE R18, R19, 0x4, R4 ;  /* 0x0000000413127825 */ /* 0x002fc800078e0204 */
[----:B---3--:R-:W-:Y:S02]  /*0160*/  IMAD.WIDE R12, R14, 0x4, R12 ;  /* 0x000000040e0c7825 */ /* 0x008fe400078e020c */
[----:B--2---:R-:W2:Y:S01]  /*0170*/  LDG.E R18, desc[UR6][R18.64] ;  /* 0x0000000612127981 */ /* 0x004ea2000c1e1900 */
[----:B------:R-:W1:Y:S01]  /*0180*/  LDC.64 R26, c[0x0][0x380] ;  /* 0x0000e000ff1a7b82 */ /* 0x000e620000000a00 */
[----:B----4-:R-:W-:Y:S02]  /*0190*/  IMAD.WIDE R6, R21, 0x4, R6 ;  /* 0x0000000415067825 */ /* 0x010fe400078e0206 */
[----:B------:R-:W3:Y:S02]  /*01a0*/  LDG.E R12, desc[UR6][R12.64] ;  /* 0x000000060c0c7981 */ /* 0x000ee4000c1e1900 */
[----:B------:R-:W-:-:S04]  /*01b0*/  IMAD.WIDE R24, R20, 0x4, R4 ;  /* 0x0000000414187825 */ /* 0x000fc800078e0204 */
[----:B-----5:R-:W-:Y:S01]  /*01c0*/  IMAD.WIDE R8, R14, 0x4, R8 ;  /* 0x000000040e087825 */ /* 0x020fe200078e0208 */
[----:B------:R4:W5:Y:S03]  /*01d0*/  LDG.E R16, desc[UR6][R24.64] ;  /* 0x0000000618107981 */ /* 0x000966000c1e1900 */
[----:B------:R-:W-:Y:S01]  /*01e0*/  IMAD.WIDE R4, R17, 0x4, R4 ;  /* 0x0000000411047825 */ /* 0x000fe200078e0204 */
[----:B------:R-:W3:Y:S03]  /*01f0*/  LDG.E R23, desc[UR6][R8.64] ;  /* 0x0000000608177981 */ /* 0x000ee6000c1e1900 */
[----:B0-----:R-:W-:Y:S01]  /*0200*/  IMAD.WIDE R10, R20, 0x4, R10 ;  /* 0x00000004140a7825 */ /* 0x001fe200078e020a */
[----:B------:R1:W2:Y:S03]  /*0210*/  LDG.E R17, desc[UR6][R6.64] ;  /* 0x0000000606117981 */ /* 0x0002a6000c1e1900 */
[C---:B------:R-:W-:Y:S01]  /*0220*/  IMAD.WIDE R20, R15.reuse, 0x4, R6 ;  /* 0x000000040f147825 */ /* 0x040fe200078e0206 */
[----:B------:R-:W5:Y:S03]  /*0230*/  LDG.E R4, desc[UR6][R4.64] ;  /* 0x0000000604047981 */ /* 0x000f66000c1e1900 */
[----:B----4-:R-:W-:Y:S01]  /*0240*/  IMAD.WIDE R24, R15, 0x4, R8 ;  /* 0x000000040f187825 */ /* 0x010fe200078e0208 */
[----:B------:R-:W5:Y:S04]  /*0250*/  LDG.E R11, desc[UR6][R10.64] ;  /* 0x000000060a0b7981 */ /* 0x000f68000c1e1900 */
[----:B------:R-:W4:Y:S04]  /*0260*/  LDG.E R21, desc[UR6][R20.64] ;  /* 0x0000000614157981 */ /* 0x000f28000c1e1900 */
[----:B------:R-:W4:Y:S04]  /*0270*/  LDG.E R25, desc[UR6][R24.64] ;  /* 0x0000000618197981 */ /* 0x000f28000c1e1900 */
[----:B------:R-:W4:Y:S01]  /*0280*/  LDG.E R19, desc[UR6][R2.64] ;  /* 0x0000000602137981 */ /* 0x000f22000c1e1900 */
[----:B-1----:R-:W-:-:S04]  /*0290*/  IMAD.WIDE R6, R14, 0x4, R26 ;  /* 0x000000040e067825 */ /* 0x002fc800078e021a */
[----:B------:R-:W-:Y:S01]  /*02a0*/  IMAD.WIDE R8, R15, 0x4, R6 ;  /* 0x000000040f087825 */ /* 0x000fe200078e0206 */
[----:B------:R1:W-:Y:S01]  /*02b0*/  STG.E desc[UR6][R6.64], RZ ;  /* 0x000000ff06007986 */ /* 0x0003e2000c101906 */
[----:B------:R-:W-:-:S03]  /*02c0*/  IADD3 R14, PT, PT, R0, R14, RZ ;  /* 0x0000000e000e7210 */ /* 0x000fc60007ffe0ff */
[----:B------:R1:W-:Y:S01]  /*02d0*/  STG.E desc[UR6][R8.64], RZ ;  /* 0x000000ff08007986 */ /* 0x0003e2000c101906 */
[----:B------:R-:W-:Y:S01]  /*02e0*/  ISETP.GE.AND P0, PT, R14, R15, PT ;  /* 0x0000000f0e00720c */ /* 0x000fe20003f06270 */
[----:B---3--:R-:W-:Y:S01]  /*02f0*/  FMUL R23, R12, R23 ;  /* 0x000000170c177220 */ /* 0x008fe20000400000 */
[----:B--2---:R-:W-:-:S04]  /*0300*/  FADD R18, R18, R17 ;  /* 0x0000001112127221 */ /* 0x004fc80000000000 */
[----:B------:R-:W-:Y:S01]  /*0310*/  FMUL R18, R23, R18 ;  /* 0x0000001217127220 */ /* 0x000fe20000400000 */
[----:B-----5:R-:W-:Y:S01]  /*0320*/  FADD R16, R16, -R11 ;  /* 0x8000000b10107221 */ /* 0x020fe20000000000 */
[----:B------:R-:W-:-:S04]  /*0330*/  IMAD.WIDE R10, R15, 0x4, R8 ;  /* 0x000000040f0a7825 */ /* 0x000fc800078e0208 */
[----:B----4-:R-:W-:Y:S01]  /*0340*/  FADD R21, R4, R21 ;  /* 0x0000001504157221 */ /* 0x010fe20000000000 */
[----:B------:R-:W-:Y:S01]  /*0350*/  FMUL R25, R12, R25 ;  /* 0x000000190c197220 */ /* 0x000fe20000400000 */
[----:B------:R-:W-:Y:S01]  /*0360*/  FFMA R16, R19, R16, R18 ;  /* 0x0000001013107223 */ /* 0x000fe20000000012 */
[----:B------:R-:W-:-:S04]  /*0370*/  IMAD.WIDE R4, R15, 0x4, R10 ;  /* 0x000000040f047825 */ /* 0x000fc800078e020a */
[----:B------:R-:W-:Y:S01]  /*0380*/  FFMA R21, R25, R21, R16 ;  /* 0x0000001519157223 */ /* 0x000fe20000000010 */
[----:B------:R1:W-:Y:S04]  /*0390*/  STG.E desc[UR6][R10.64], RZ ;  /* 0x000000ff0a007986 */ /* 0x0003e8000c101906 */
[----:B------:R1:W-:Y:S01]  /*03a0*/  STG.E desc[UR6][R4.64], R21 ;  /* 0x0000001504007986 */ /* 0x0003e2000c101906 */
[----:B------:R-:W-:Y:S05]  /*03b0*/  @!P0 BRA `(.L_x_8) ;  /* 0xfffffffc00408947 */ /* 0x000fea000383ffff */
[----:B------:R-:W-:Y:S05]  /*03c0*/  EXIT ;  /* 0x000000000000794d */ /* 0x000fea0003800000 */
.L_x_9:
        /* <DEDUP_REMOVED lines=11> */
.L_x_24:


//--------------------- .text._Z14kernelgpuFbou5IdEvPT_S1_S1_S1_S1_S1_S1_S1_S1_S1_S0_iiiiiiii --------------------------
	.section	.text._Z14kernelgpuFbou5IdEvPT_S1_S1_S1_S1_S1_S1_S1_S1_S1_S0_iiiiiiii,"ax",@progbits
	.align	128
        .global         _Z14kernelgpuFbou5IdEvPT_S1_S1_S1_S1_S1_S1_S1_S1_S1_S0_iiiiiiii
        .type           _Z14kernelgpuFbou5IdEvPT_S1_S1_S1_S1_S1_S1_S1_S1_S1_S0_iiiiiiii,@function
        .size           _Z14kernelgpuFbou5IdEvPT_S1_S1_S1_S1_S1_S1_S1_S1_S1_S0_iiiiiiii,(.L_x_25 - _Z14kernelgpuFbou5IdEvPT_S1_S1_S1_S1_S1_S1_S1_S1_S1_S0_iiiiiiii)
        .other          _Z14kernelgpuFbou5IdEvPT_S1_S1_S1_S1_S1_S1_S1_S1_S1_S0_iiiiiiii,@"STO_CUDA_ENTRY STV_DEFAULT"
_Z14kernelgpuFbou5IdEvPT_S1_S1_S1_S1_S1_S1_S1_S1_S1_S0_iiiiiiii:
.text._Z14kernelgpuFbou5IdEvPT_S1_S1_S1_S1_S1_S1_S1_S1_S1_S0_iiiiiiii:
        /* <DEDUP_REMOVED lines=12> */
.L_x_10:
[----:B01----:R-:W-:Y:S01]  /*00c0*/  IMAD.WIDE R2, R0, 0x8, R10 ;  /* 0x0000000800027825 */ /* 0x003fe200078e020a */
[----:B------:R-:W-:-:S04]  /*00d0*/  IADD3 R0, PT, PT, R13, R0, RZ ;  /* 0x000000000d007210 */ /* 0x000fc80007ffe0ff */
[----:B--2---:R1:W-:Y:S01]  /*00e0*/  STG.E.64 desc[UR6][R2.64], RZ ;  /* 0x000000ff02007986 */ /* 0x0043e2000c101b06 */
[----:B------:R-:W-:Y:S01]  /*00f0*/  IMAD.WIDE R4, R15, 0x8, R2 ;  /* 0x000000080f047825 */ /* 0x000fe200078e0202 */
[----:B------:R-:W-:-:S04]  /*0100*/  ISETP.GE.AND P0, PT, R0, R15, PT ;  /* 0x0000000f0000720c */ /* 0x000fc80003f06270 */
[----:B------:R1:W-:Y:S01]  /*0110*/  STG.E.64 desc[UR6][R4.64], RZ ;  /* 0x000000ff04007986 */ /* 0x0003e2000c101b06 */
[----:B------:R-:W-:-:S05]  /*0120*/  IMAD.WIDE R6, R15, 0x8, R4 ;  /* 0x000000080f067825 */ /* 0x000fca00078e0204 */
[----:B------:R1:W-:Y:S01]  /*0130*/  STG.E.64 desc[UR6][R6.64], RZ ;  /* 0x000000ff06007986 */ /* 0x0003e2000c101b06 */
[----:B------:R-:W-:-:S05]  /*0140*/  IMAD.WIDE R8, R15, 0x8, R6 ;  /* 0x000000080f087825 */ /* 0x000fca00078e0206 */
[----:B------:R1:W-:Y:S01]  /*0150*/  STG.E.64 desc[UR6][R8.64], RZ ;  /* 0x000000ff08007986 */ /* 0x0003e2000c101b06 */
[----:B------:R-:W-:Y:S05]  /*0160*/  @!P0 BRA `(.L_x_10) ;  /* 0xfffffffc00d48947 */ /* 0x000fea000383ffff */
[----:B------:R-:W-:Y:S05]  /*0170*/  EXIT ;  /* 0x000000000000794d */ /* 0x000fea0003800000 */
.L_x_11:
        /* <DEDUP_REMOVED lines=16> */
.L_x_25:


//--------------------- .text._Z14kernelgpuFbou4IdEvPT_S1_S1_S1_S1_S1_S1_S1_S1_S1_S0_iiiiiiii --------------------------
	.section	.text._Z14kernelgpuFbou4IdEvPT_S1_S1_S1_S1_S1_S1_S1_S1_S1_S0_iiiiiiii,"ax",@progbits
	.align	128
        .global         _Z14kernelgpuFbou4IdEvPT_S1_S1_S1_S1_S1_S1_S1_S1_S1_S0_iiiiiiii
        .type           _Z14kernelgpuFbou4IdEvPT_S1_S1_S1_S1_S1_S1_S1_S1_S1_S0_iiiiiiii,@function
        .size           _Z14kernelgpuFbou4IdEvPT_S1_S1_S1_S1_S1_S1_S1_S1_S1_S0_iiiiiiii,(.L_x_26 - _Z14kernelgpuFbou4IdEvPT_S1_S1_S1_S1_S1_S1_S1_S1_S1_S0_iiiiiiii)
        .other          _Z14kernelgpuFbou4IdEvPT_S1_S1_S1_S1_S1_S1_S1_S1_S1_S0_iiiiiiii,@"STO_CUDA_ENTRY STV_DEFAULT"
_Z14kernelgpuFbou4IdEvPT_S1_S1_S1_S1_S1_S1_S1_S1_S1_S0_iiiiiiii:
.text._Z14kernelgpuFbou4IdEvPT_S1_S1_S1_S1_S1_S1_S1_S1_S1_S0_iiiiiiii:
        /* <DEDUP_REMOVED lines=10> */
[----:B------:R-:W2:Y:S06]  /*00a0*/  LDCU.64 UR6, c[0x0][0x358] ;  /* 0x00006b00ff0677ac */ /* 0x000eac0008000a00 */
[----:B------:R-:W3:Y:S01]  /*00b0*/  LDC.64 R4, c[0x0][0x3b8] ;  /* 0x0000ee00ff047b82 */ /* 0x000ee20000000a00 */
[----:B-1----:R-:W-:-:S07]  /*00c0*/  IMAD R0, R7, UR4, RZ ;  /* 0x0000000407007c24 */ /* 0x002fce000f8e02ff */
.L_x_12:
[----:B-1----:R-:W1:Y:S01]  /*00d0*/  LDC.64 R8, c[0x0][0x390] ;  /* 0x0000e400ff087b82 */ /* 0x002e620000000a00 */
[C---:B------:R-:W-:Y:S01]  /*00e0*/  IADD3 R7, PT, PT, R48.reuse, R49, RZ ;  /* 0x0000003130077210 */ /* 0x040fe20007ffe0ff */
[----:B0-2---:R-:W2:Y:S04]  /*00f0*/  LDG.E.64 R10, desc[UR6][R2.64+0x20] ;  /* 0x00002006020a7981 */ /* 0x005ea8000c1e1b00 */
[----:B---3--:R-:W3:Y:S02]  /*0100*/  LDG.E.64 R20, desc[UR6][R4.64] ;  /* 0x0000000604147981 */ /* 0x008ee4000c1e1b00 */
[----:B------:R-:W0:Y:S08]  /*0110*/  LDC.64 R12, c[0x0][0x398] ;  /* 0x0000e600ff0c7b82 */ /* 0x000e300000000a00 */
[----:B------:R-:W4:Y:S01]  /*0120*/  LDC.64 R40, c[0x0][0x3a8] ;  /* 0x0000ea00ff287b82 */ /* 0x000f220000000a00 */
[----:B-1----:R-:W-:-:S07]  /*0130*/  IMAD.WIDE R8, R48, 0x8, R8 ;  /* 0x0000000830087825 */ /* 0x002fce00078e0208 */
[----:B------:R-:W1:Y:S01]  /*0140*/  LDC.64 R14, c[0x0][0x388] ;  /* 0x0000e200ff0e7b82 */ /* 0x000e620000000a00 */
[----:B------:R-:W-:Y:S02]  /*0150*/  IMAD.WIDE R24, R49, 0x8, R8 ;  /* 0x0000000831187825 */ /* 0x000fe400078e0208 */
[----:B------:R-:W5:Y:S05]  /*0160*/  LDG.E.64 R8, desc[UR6][R8.64] ;  /* 0x0000000608087981 */ /* 0x000f6a000c1e1b00 */
[----:B------:R-:W1:Y:S01]  /*0170*/  LDC.64 R50, c[0x0][0x3b0] ;  /* 0x0000ec00ff327b82 */ /* 0x000e620000000a00 */
[----:B0-----:R-:W-:-:S04]  /*0180*/  IMAD.WIDE R12, R7, 0x8, R12 ;  /* 0x00000008070c7825 */ /* 0x001fc800078e020c */
[C---:B------:R-:W-:Y:S01]  /*0190*/  IMAD.WIDE R34, R49.reuse, 0x8, R24 ;  /* 0x0000000831227825 */ /* 0x040fe200078e0218 */
[----:B------:R-:W2:Y:S03]  /*01a0*/  LDG.E.64 R22, desc[UR6][R12.64] ;  /* 0x000000060c167981 */ /* 0x000ea6000c1e1b00 */
[C---:B------:R-:W-:Y:S01]  /*01b0*/  IMAD.WIDE R26, R49.reuse, 0x8, R12 ;  /* 0x00000008311a7825 */ /* 0x040fe200078e020c */
[----:B------:R-:W3:Y:S03]  /*01c0*/  LDG.E.64 R24, desc[UR6][R24.64] ;  /* 0x0000000618187981 */ /* 0x000ee6000c1e1b00 */
[C---:B------:R-:W-:Y:S02]  /*01d0*/  IMAD.WIDE R46, R49.reuse, 0x8, R34 ;  /* 0x00000008312e7825 */ /* 0x040fe400078e0222 */
[----:B------:R-:W5:Y:S02]  /*01e0*/  LDG.E.64 R26, desc[UR6][R26.64] ;  /* 0x000000061a1a7981 */ /* 0x000f64000c1e1b00 */
[----:B------:R-:W-:-:S02]  /*01f0*/  IMAD.WIDE R30, R49, 0x8, R46 ;  /* 0x00000008311e7825 */ /* 0x000fc400078e022e */
[----:B------:R-:W3:Y:S02]  /*0200*/  LDG.E.64 R34, desc[UR6][R34.64] ;  /* 0x0000000622227981 */ /* 0x000ee4000c1e1b00 */
[----:B----4-:R-:W-:Y:S02]  /*0210*/  IMAD.WIDE R40, R48, 0x8, R40 ;  /* 0x0000000830287825 */ /* 0x010fe400078e0228 */
[----:B------:R-:W4:Y:S02]  /*0220*/  LDG.E.64 R46, desc[UR6][R46.64] ;  /* 0x000000062e2e7981 */ /* 0x000f24000c1e1b00 */
[C---:B------:R-:W-:Y:S02]  /*0230*/  IMAD.WIDE R28, R49.reuse, 0x8, R30 ;  /* 0x00000008311c7825 */ /* 0x040fe400078e021e */
[----:B------:R0:W3:Y:S04]  /*0240*/  LDG.E.64 R12, desc[UR6][R40.64] ;  /* 0x00000006280c7981 */ /* 0x0000e8000c1e1b00 */
[----:B------:R-:W4:Y:S01]  /*0250*/  LDG.E.64 R30, desc[UR6][R30.64] ;  /* 0x000000061e1e7981 */ /* 0x000f22000c1e1b00 */
[----:B------:R-:W-:-:S03]  /*0260*/  IMAD.WIDE R36, R49, 0x8, R28 ;  /* 0x0000000831247825 */ /* 0x000fc600078e021c */
[----:B------:R-:W3:Y:S01]  /*0270*/  LDG.E.64 R28, desc[UR6][R28.64] ;  /* 0x000000061c1c7981 */ /* 0x000ee2000c1e1b00 */
[----:B------:R-:W-:-:S03]  /*0280*/  IMAD.WIDE R44, R49, 0x8, R36 ;  /* 0x00000008312c7825 */ /* 0x000fc600078e0224 */
[----:B------:R-:W3:Y:S01]  /*0290*/  LDG.E.64 R36, desc[UR6][R36.64] ;  /* 0x0000000624247981 */ /* 0x000ee2000c1e1b00 */
[----:B------:R-:W-:-:S03]  /*02a0*/  IMAD.WIDE R38, R49, 0x8, R44 ;  /* 0x0000000831267825 */ /* 0x000fc600078e022c */
[----:B------:R-:W2:Y:S01]  /*02b0*/  LDG.E.64 R44, desc[UR6][R44.64] ;  /* 0x000000062c2c7981 */ /* 0x000ea2000c1e1b00 */
[----:B------:R-:W-:-:S03]  /*02c0*/  IMAD.WIDE R32, R49, 0x8, R38 ;  /* 0x0000000831207825 */ /* 0x000fc600078e0226 */
[----:B------:R-:W3:Y:S01]  /*02d0*/  LDG.E.64 R38, desc[UR6][R38.64] ;  /* 0x0000000626267981 */ /* 0x000ee2000c1e1b00 */
[----:B------:R-:W-:-:S03]  /*02e0*/  IMAD.WIDE R6, R49, 0x8, R32 ;  /* 0x0000000831067825 */ /* 0x000fc600078e0220 */
[----:B------:R-:W3:Y:S01]  /*02f0*/  LDG.E.64 R32, desc[UR6][R32.64] ;  /* 0x0000000620207981 */ /* 0x000ee2000c1e1b00 */
[----:B------:R-:W-:-:S03]  /*0300*/  IMAD.WIDE R42, R49, 0x8, R6 ;  /* 0x00000008312a7825 */ /* 0x000fc600078e0206 */
[----:B------:R-:W3:Y:S04]  /*0310*/  LDG.E.64 R6, desc[UR6][R6.64] ;  /* 0x0000000606067981 */ /* 0x000ee8000c1e1b00 */
[----:B------:R-:W5:Y:S01]  /*0320*/  LDG.E.64 R42, desc[UR6][R42.64] ;  /* 0x000000062a2a7981 */ /* 0x000f62000c1e1b00 */
[----:B-1----:R-:W-:-:S04]  /*0330*/  IMAD.WIDE R14, R48, 0x8, R14 ;  /* 0x00000008300e7825 */ /* 0x002fc800078e020e */
[----:B------:R-:W-:Y:S02]  /*0340*/  IMAD.WIDE R50, R48, 0x8, R50 ;  /* 0x0000000830327825 */ /* 0x000fe400078e0232 */
[----:B------:R-:W3:Y:S04]  /*0350*/  LDG.E.64 R14, desc[UR6][R14.64] ;  /* 0x000000060e0e7981 */ /* 0x000ee8000c1e1b00 */
[----:B------:R-:W3:Y:S01]  /*0360*/  LDG.E.64 R16, desc[UR6][R50.64] ;  /* 0x0000000632107981 */ /* 0x000ee2000c1e1b00 */
[----:B------:R-:W-:-:S06]  /*0370*/  IMAD.WIDE R18, R49, 0x8, R50 ;  /* 0x0000000831127825 */ /* 0x000fcc00078e0232 */
[----:B------:R-:W3:Y:S01]  /*0380*/  LDG.E.64 R18, desc[UR6][R18.64] ;  /* 0x0000000612127981 */ /* 0x000ee2000c1e1b00 */
[----:B0-----:R-:W-:Y:S01]  /*0390*/  IMAD.WIDE R40, R49, 0x8, R40 ;  /* 0x0000000831287825 */ /* 0x001fe200078e0228 */
[----:B--2---:R-:W-:-:S03]  /*03a0*/  DADD R22, R44, R22 ;  /* 0x000000002c167229 */ /* 0x004fc60000000016 */
[----:B------:R-:W-:Y:S02]  /*03b0*/  IMAD.WIDE R44, R49, 0x8, R40 ;  /* 0x00000008312c7825 */ /* 0x000fe400078e0228 */
[----:B------:R-:W2:Y:S01]  /*03c0*/  LDG.E.64 R40, desc[UR6][R40.64] ;  /* 0x0000000628287981 */ /* 0x000ea2000c1e1b00 */
[----:B-----5:R-:W-:Y:S02]  /*03d0*/  DADD R26, R42, R26 ;  /* 0x000000002a1a7229 */ /* 0x020fe4000000001a */
[----:B------:R-:W-:-:S08]  /*03e0*/  DMUL R42, R8, R22 ;  /* 0x00000016082a7228 */ /* 0x000fd00000000000 */
[----:B----4-:R-:W-:Y:S02]  /*03f0*/  DFMA R30, R10, R30, R42 ;  /* 0x0000001e0a1e722b */ /* 0x010fe4000000002a */
[----:B------:R-:W-:-:S08]  /*0400*/  DMUL R42, R8, R26 ;  /* 0x0000001a082a7228 */ /* 0x000fd00000000000 */
[----:B---3--:R-:W-:Y:S01]  /*0410*/  DFMA R38, R10, R38, R42 ;  /* 0x000000260a26722b */ /* 0x008fe2000000002a */
[----:B------:R-:W-:Y:S02]  /*0420*/  IMAD.WIDE R42, R49, 0x8, R44 ;  /* 0x00000008312a7825 */ /* 0x000fe400078e022c */
[----:B------:R-:W3:Y:S04]  /*0430*/  LDG.E.64 R44, desc[UR6][R44.64] ;  /* 0x000000062c2c7981 */ /* 0x000ee8000c1e1b00 */
[----:B------:R-:W4:Y:S01]  /*0440*/  LDG.E.64 R42, desc[UR6][R42.64] ;  /* 0x000000062a2a7981 */ /* 0x000f22000c1e1b00 */
[----:B------:R-:W-:Y:S02]  /*0450*/  DADD R12, R8, -R12 ;  /* 0x00000000080c7229 */ /* 0x000fe4000000080c */
[----:B------:R-:W-:-:S02]  /*0460*/  DMUL R8, R14, R16 ;  /* 0x000000100e087228 */ /* 0x000fc40000000000 */
[----:B------:R-:W-:-:S06]  /*0470*/  DMUL R50, R24, R22 ;  /* 0x0000001618327228 */ /* 0x000fcc0000000000 */
[----:B------:R-:W-:Y:S02]  /*0480*/  DMUL R30, R8, R30 ;  /* 0x0000001e081e7228 */ /* 0x000fe40000000000 */
[----:B------:R-:W-:-:S06]  /*0490*/  DFMA R28, R10, R28, R50 ;  /* 0x0000001c0a1c722b */ /* 0x000fcc0000000032 */
[----:B------:R-:W-:Y:S02]  /*04a0*/  DFMA R30, R20, R12, R30 ;  /* 0x0000000c141e722b */ /* 0x000fe4000000001e */
[----:B------:R-:W-:Y:S02]  /*04b0*/  DMUL R12, R14, R18 ;  /* 0x000000120e0c7228 */ /* 0x000fe40000000000 */
[----:B------:R-:W-:-:S06]  /*04c0*/  DMUL R50, R24, R26 ;  /* 0x0000001a18327228 */ /* 0x000fcc0000000000 */
[----:B------:R-:W-:Y:S01]  /*04d0*/  DFMA R38, R12, R38, R30 ;  /* 0x000000260c26722b */ /* 0x000fe2000000001e */
[----:B------:R-:W0:Y:S01]  /*04e0*/  LDC.64 R30, c[0x0][0x380] ;  /* 0x0000e000ff1e7b82 */ /* 0x000e220000000a00 */
[----:B------:R-:W-:Y:S02]  /*04f0*/  DFMA R32, R10, R32, R50 ;  /* 0x000000200a20722b */ /* 0x000fe40000000032 */
[-C--:B------:R-:W-:Y:S02]  /*0500*/  DMUL R50, R34, R22.reuse ;  /* 0x0000001622327228 */ /* 0x080fe40000000000 */
[----:B------:R-:W-:-:S06]  /*0510*/  DMUL R16, R16, R22 ;  /* 0x0000001610107228 */ /* 0x000fcc0000000000 */
[----:B------:R-:W-:Y:S02]  /*0520*/  DFMA R36, R10, R36, R50 ;  /* 0x000000240a24722b */ /* 0x000fe40000000032 */
[----:B------:R-:W-:Y:S02]  /*0530*/  DMUL R28, R8, R28 ;  /* 0x0000001c081c7228 */ /* 0x000fe40000000000 */
[----:B------:R-:W-:-:S04]  /*0540*/  DMUL R16, R14, R16 ;  /* 0x000000100e107228 */ /* 0x000fc80000000000 */
[----:B------:R-:W-:Y:S02]  /*0550*/  DMUL R36, R8, R36 ;  /* 0x0000002408247228 */ /* 0x000fe40000000000 */
[-C--:B------:R-:W-:Y:S01]  /*0560*/  DMUL R8, R34, R26.reuse ;  /* 0x0000001a22087228 */ /* 0x080fe20000000000 */
[----:B0-----:R-:W-:Y:S01]  /*0570*/  IMAD.WIDE R30, R48, 0x8, R30 ;  /* 0x00000008301e7825 */ /* 0x001fe200078e021e */
[----:B------:R-:W-:-:S04]  /*0580*/  DMUL R18, R18, R26 ;  /* 0x0000001a12127228 */ /* 0x000fc80000000000 */
[----:B------:R0:W-:Y:S02]  /*0590*/  STG.E.64 desc[UR6][R30.64], R38 ;  /* 0x000000261e007986 */ /* 0x0001e4000c101b06 */
[----:B------:R-:W-:Y:S01]  /*05a0*/  DFMA R6, R10, R6, R8 ;  /* 0x000000060a06722b */ /* 0x000fe20000000008 */
[----:B0-----:R-:W-:-:S04]  /*05b0*/  IMAD.WIDE R30, R49, 0x8, R30 ;  /* 0x00000008311e7825 */ /* 0x001fc800078e021e */
[----:B------:R-:W-:-:S04]  /*05c0*/  IMAD.WIDE R8, R49, 0x8, R30 ;  /* 0x0000000831087825 */ /* 0x000fc800078e021e */
[----:B------:R-:W-:Y:S01]  /*05d0*/  IMAD.WIDE R10, R49, 0x8, R8 ;  /* 0x00000008310a7825 */ /* 0x000fe200078e0208 */
[----:B------:R-:W-:-:S04]  /*05e0*/  IADD3 R48, PT, PT, R0, R48, RZ ;  /* 0x0000003000307210 */ /* 0x000fc80007ffe0ff */
[----:B------:R-:W-:Y:S01]  /*05f0*/  ISETP.GE.AND P0, PT, R48, R49, PT ;  /* 0x000000313000720c */ /* 0x000fe20003f06270 */
[----:B--2---:R-:W-:-:S08]  /*0600*/  DADD R40, R24, -R40 ;  /* 0x0000000018287229 */ /* 0x004fd00000000828 */
[----:B------:R-:W-:-:S08]  /*0610*/  DFMA R28, R20, R40, R28 ;  /* 0x00000028141c722b */ /* 0x000fd0000000001c */
[----:B------:R-:W-:Y:S02]  /*0620*/  DFMA R28, R12, R32, R28 ;  /* 0x000000200c1c722b */ /* 0x000fe4000000001c */
[----:B---3--:R-:W-:Y:S02]  /*0630*/  DADD R44, R34, -R44 ;  /* 0x00000000222c7229 */ /* 0x008fe4000000082c */
[----:B----4-:R-:W-:-:S06]  /*0640*/  DADD R42, R46, -R42 ;  /* 0x000000002e2a7229 */ /* 0x010fcc000000082a */
[C---:B------:R-:W-:Y:S02]  /*0650*/  DFMA R36, R20.reuse, R44, R36 ;  /* 0x0000002c1424722b */ /* 0x040fe40000000024 */
[----:B------:R-:W-:-:S06]  /*0660*/  DFMA R16, R20, R42, R16 ;  /* 0x0000002a1410722b */ /* 0x000fcc0000000010 */
[----:B------:R-:W-:Y:S02]  /*0670*/  DFMA R6, R12, R6, R36 ;  /* 0x000000060c06722b */ /* 0x000fe40000000024 */
[----:B------:R-:W-:Y:S01]  /*0680*/  DFMA R16, R14, R18, R16 ;  /* 0x000000120e10722b */ /* 0x000fe20000000010 */
[----:B------:R1:W-:Y:S04]  /*0690*/  STG.E.64 desc[UR6][R30.64], R28 ;  /* 0x0000001c1e007986 */ /* 0x0003e8000c101b06 */
[----:B------:R1:W-:Y:S04]  /*06a0*/  STG.E.64 desc[UR6][R8.64], R6 ;  /* 0x0000000608007986 */ /* 0x0003e8000c101b06 */
[----:B------:R1:W-:Y:S01]  /*06b0*/  STG.E.64 desc[UR6][R10.64], R16 ;  /* 0x000000100a007986 */ /* 0x0003e2000c101b06 */
[----:B------:R-:W-:Y:S05]  /*06c0*/  @!P0 BRA `(.L_x_12) ;  /* 0xfffffff800808947 */ /* 0x000fea000383ffff */
[----:B------:R-:W-:Y:S05]  /*06d0*/  EXIT ;  /* 0x000000000000794d */ /* 0x000fea0003800000 */
.L_x_13:
        /* <DEDUP_REMOVED lines=10> */
.L_x_26:


//--------------------- .text._Z14kernelgpuFbou3IdEvPT_S1_S1_S1_S1_S1_S1_S1_S1_S1_S0_iiiiiiii --------------------------
	.section	.text._Z14kernelgpuFbou3IdEvPT_S1_S1_S1_S1_S1_S1_S1_S1_S1_S0_iiiiiiii,"ax",@progbits
	.align	128
        .global         _Z14kernelgpuFbou3IdEvPT_S1_S1_S1_S1_S1_S1_S1_S1_S1_S0_iiiiiiii
        .type           _Z14kernelgpuFbou3IdEvPT_S1_S1_S1_S1_S1_S1_S1_S1_S1_S0_iiiiiiii,@function
        .size           _Z14kernelgpuFbou3IdEvPT_S1_S1_S1_S1_S1_S1_S1_S1_S1_S0_iiiiiiii,(.L_x_27 - _Z14kernelgpuFbou3IdEvPT_S1_S1_S1_S1_S1_S1_S1_S1_S1_S0_iiiiiiii)
        .other          _Z14kernelgpuFbou3IdEvPT_S1_S1_S1_S1_S1_S1_S1_S1_S1_S0_iiiiiiii,@"STO_CUDA_ENTRY STV_DEFAULT"
_Z14kernelgpuFbou3IdEvPT_S1_S1_S1_S1_S1_S1_S1_S1_S1_S0_iiiiiiii:
.text._Z14kernelgpuFbou3IdEvPT_S1_S1_S1_S1_S1_S1_S1_S1_S1_S0_iiiiiiii:
        /* <DEDUP_REMOVED lines=12> */
.L_x_14:
        /* <DEDUP_REMOVED lines=12> */
.L_x_15:
        /* <DEDUP_REMOVED lines=16> */
.L_x_27:


//--------------------- .text._Z14kernelgpuFbou2IdEvPT_S1_S1_S1_S1_S1_S1_S1_S1_S1_S0_iiiiiiii --------------------------
	.section	.text._Z14kernelgpuFbou2IdEvPT_S1_S1_S1_S1_S1_S1_S1_S1_S1_S0_iiiiiiii,"ax",@progbits
	.align	128
        .global         _Z14kernelgpuFbou2IdEvPT_S1_S1_S1_S1_S1_S1_S1_S1_S1_S0_iiiiiiii
        .type           _Z14kernelgpuFbou2IdEvPT_S1_S1_S1_S1_S1_S1_S1_S1_S1_S0_iiiiiiii,@function
        .size           _Z14kernelgpuFbou2IdEvPT_S1_S1_S1_S1_S1_S1_S1_S1_S1_S0_iiiiiiii,(.L_x_28 - _Z14kernelgpuFbou2IdEvPT_S1_S1_S1_S1_S1_S1_S1_S1_S1_S0_iiiiiiii)
        .other          _Z14kernelgpuFbou2IdEvPT_S1_S1_S1_S1_S1_S1_S1_S1_S1_S0_iiiiiiii,@"STO_CUDA_ENTRY STV_DEFAULT"
_Z14kernelgpuFbou2IdEvPT_S1_S1_S1_S1_S1_S1_S1_S1_S1_S0_iiiiiiii:
.text._Z14kernelgpuFbou2IdEvPT_S1_S1_S1_S1_S1_S1_S1_S1_S1_S0_iiiiiiii:
        /* <DEDUP_REMOVED lines=12> */
.L_x_16:
        /* <DEDUP_REMOVED lines=12> */
.L_x_17:
        /* <DEDUP_REMOVED lines=16> */
.L_x_28:


//--------------------- .text._Z14kernelgpuFbou1IdEvPT_S1_S1_S1_S1_S1_S1_S1_S1_S1_S0_iiiiiiii --------------------------
	.section	.text._Z14kernelgpuFbou1IdEvPT_S1_S1_S1_S1_S1_S1_S1_S1_S1_S0_iiiiiiii,"ax",@progbits
	.align	128
        .global         _Z14kernelgpuFbou1IdEvPT_S1_S1_S1_S1_S1_S1_S1_S1_S1_S0_iiiiiiii
        .type           _Z14kernelgpuFbou1IdEvPT_S1_S1_S1_S1_S1_S1_S1_S1_S1_S0_iiiiiiii,@function
        .size           _Z14kernelgpuFbou1IdEvPT_S1_S1_S1_S1_S1_S1_S1_S1_S1_S0_iiiiiiii,(.L_x_29 - _Z14kernelgpuFbou1IdEvPT_S1_S1_S1_S1_S1_S1_S1_S1_S1_S0_iiiiiiii)
        .other          _Z14kernelgpuFbou1IdEvPT_S1_S1_S1_S1_S1_S1_S1_S1_S1_S0_iiiiiiii,@"STO_CUDA_ENTRY STV_DEFAULT"
_Z14kernelgpuFbou1IdEvPT_S1_S1_S1_S1_S1_S1_S1_S1_S1_S0_iiiiiiii:
.text._Z14kernelgpuFbou1IdEvPT_S1_S1_S1_S1_S1_S1_S1_S1_S1_S0_iiiiiiii:
        /* <DEDUP_REMOVED lines=12> */
.L_x_18:
[----:B------:R-:W1:Y:S01]  /*00c0*/  LDC.64 R16, c[0x0][0x390] ;  /* 0x0000e400ff107b82 */ /* 0x000e620000000a00 */
[----:B------:R-:W-:-:S05]  /*00d0*/  IMAD R23, R0, 0x3, R21 ;  /* 0x0000000300177824 */ /* 0x000fca00078e0215 */
[CC--:B------:R-:W-:Y:S02]  /*00e0*/  LEA R25, R0.reuse, R23.reuse, 0x3 ;  /* 0x0000001700197211 */ /* 0x0c0fe400078e18ff */
[----:B------:R-:W3:Y:S01]  /*00f0*/  LDC.64 R18, c[0x0][0x398] ;  /* 0x0000e600ff127b82 */ /* 0x000ee20000000a00 */
[C---:B------:R-:W-:Y:S02]  /*0100*/  LEA R7, R0.reuse, R23, 0x2 ;  /* 0x0000001700077211 */ /* 0x040fe400078e10ff */
[----:B------:R-:W-:-:S05]  /*0110*/  IMAD R5, R0, -0xa, R25 ;  /* 0xfffffff600057824 */ /* 0x000fca00078e0219 */
[----:B------:R-:W4:Y:S08]  /*0120*/  LDC.64 R8, c[0x0][0x388] ;  /* 0x0000e200ff087b82 */ /* 0x000f300000000a00 */
[----:B------:R-:W5:Y:S01]  /*0130*/  LDC.64 R26, c[0x0][0x3b0] ;  /* 0x0000ec00ff1a7b82 */ /* 0x000f620000000a00 */
[----:B-1----:R-:W-:-:S06]  /*0140*/  IMAD.WIDE R6, R7, 0x8, R16 ;  /* 0x0000000807067825 */ /* 0x002fcc00078e0210 */
[----:B--2---:R-:W2:Y:S01]  /*0150*/  LDG.E.64 R6, desc[UR6][R6.64] ;  /* 0x0000000606067981 */ /* 0x004ea2000c1e1b00 */
[----:B------:R-:W1:Y:S01]  /*0160*/  LDC.64 R14, c[0x0][0x3a8] ;  /* 0x0000ea00ff0e7b82 */ /* 0x000e620000000a00 */
[----:B---3--:R-:W-:-:S05]  /*0170*/  IMAD.WIDE R18, R5, 0x8, R18 ;  /* 0x0000000805127825 */ /* 0x008fca00078e0212 */
[----:B------:R3:W2:Y:S01]  /*0180*/  LDG.E.64 R4, desc[UR6][R18.64] ;  /* 0x0000000612047981 */ /* 0x0006a2000c1e1b00 */
[----:B----4-:R-:W-:-:S04]  /*0190*/  IMAD.WIDE R12, R21, 0x8, R8 ;  /* 0x00000008150c7825 */ /* 0x010fc800078e0208 */
[----:B------:R-:W-:Y:S02]  /*01a0*/  IMAD.WIDE R10, R23, 0x8, R16 ;  /* 0x00000008170a7825 */ /* 0x000fe400078e0210 */
[----:B------:R-:W4:Y:S02]  /*01b0*/  LDG.E.64 R12, desc[UR6][R12.64] ;  /* 0x000000060c0c7981 */ /* 0x000f24000c1e1b00 */
[----:B-----5:R-:W-:Y:S02]  /*01c0*/  IMAD.WIDE R26, R21, 0x8, R26 ;  /* 0x00000008151a7825 */ /* 0x020fe400078e021a */
[----:B------:R-:W5:Y:S04]  /*01d0*/  LDG.E.64 R10, desc[UR6][R10.64] ;  /* 0x000000060a0a7981 */ /* 0x000f68000c1e1b00 */
[----:B------:R-:W4:Y:S01]  /*01e0*/  LDG.E.64 R8, desc[UR6][R26.64] ;  /* 0x000000061a087981 */ /* 0x000f22000c1e1b00 */
[----:B-1----:R-:W-:-:S06]  /*01f0*/  IMAD.WIDE R14, R23, 0x8, R14 ;  /* 0x00000008170e7825 */ /* 0x002fcc00078e020e */
[----:B------:R-:W5:Y:S01]  /*0200*/  LDG.E.64 R14, desc[UR6][R14.64] ;  /* 0x000000060e0e7981 */ /* 0x000f62000c1e1b00 */
[----:B------:R-:W-:-:S04]  /*0210*/  IMAD.WIDE R22, R0, 0x8, R26 ;  /* 0x0000000800167825 */ /* 0x000fc800078e021a */
[----:B------:R-:W-:Y:S02]  /*0220*/  IMAD.WIDE R16, R25, 0x8, R16 ;  /* 0x0000000819107825 */ /* 0x000fe400078e0210 */
[----:B0-----:R-:W5:Y:S02]  /*0230*/  LDG.E.64 R24, desc[UR6][R2.64] ;  /* 0x0000000602187981 */ /* 0x001f64000c1e1b00 */
[----:B---3--:R-:W-:Y:S02]  /*0240*/  IMAD.WIDE R18, R0, 0x8, R18 ;  /* 0x0000000800127825 */ /* 0x008fe400078e0212 */
[----:B------:R-:W3:Y:S04]  /*0250*/  LDG.E.64 R22, desc[UR6][R22.64] ;  /* 0x0000000616167981 */ /* 0x000ee8000c1e1b00 */
[----:B------:R-:W3:Y:S04]  /*0260*/  LDG.E.64 R16, desc[UR6][R16.64] ;  /* 0x0000000610107981 */ /* 0x000ee8000c1e1b00 */
[----:B------:R-:W3:Y:S01]  /*0270*/  LDG.E.64 R18, desc[UR6][R18.64] ;  /* 0x0000000612127981 */ /* 0x000ee2000c1e1b00 */
[----:B--2---:R-:W-:Y:S01]  /*0280*/  DADD R6, R6, R4 ;  /* 0x0000000006067229 */ /* 0x004fe20000000004 */
[----:B------:R-:W0:Y:S01]  /*0290*/  LDC.64 R4, c[0x0][0x380] ;  /* 0x0000e000ff047b82 */ /* 0x000e220000000a00 */
[----:B----4-:R-:W-:-:S02]  /*02a0*/  DMUL R8, R12, R8 ;  /* 0x000000080c087228 */ /* 0x010fc40000000000 */
[----:B-----5:R-:W-:-:S06]  /*02b0*/  DADD R10, R10, -R14 ;  /* 0x000000000a0a7229 */ /* 0x020fcc000000080e */
[----:B------:R-:W-:Y:S01]  /*02c0*/  DMUL R6, R8, R6 ;  /* 0x0000000608067228 */ /* 0x000fe20000000000 */
[----:B0-----:R-:W-:-:S07]  /*02d0*/  IMAD.WIDE R4, R21, 0x8, R4 ;  /* 0x0000000815047825 */ /* 0x001fce00078e0204 */
[----:B------:R-:W-:Y:S01]  /*02e0*/  DFMA R10, R24, R10, R6 ;  /* 0x0000000a180a722b */ /* 0x000fe20000000006 */
[C---:B------:R-:W-:Y:S01]  /*02f0*/  IMAD.WIDE R6, R0.reuse, 0x8, R4 ;  /* 0x0000000800067825 */ /* 0x040fe200078e0204 */
[----:B---3--:R-:W-:Y:S02]  /*0300*/  DMUL R12, R12, R22 ;  /* 0x000000160c0c7228 */ /* 0x008fe40000000000 */
[----:B------:R-:W-:Y:S01]  /*0310*/  DADD R16, R16, R18 ;  /* 0x0000000010107229 */ /* 0x000fe20000000012 */
[C---:B------:R-:W-:Y:S01]  /*0320*/  IMAD.WIDE R8, R0.reuse, 0x8, R6 ;  /* 0x0000000800087825 */ /* 0x040fe200078e0206 */
[----:B------:R1:W-:Y:S06]  /*0330*/  STG.E.64 desc[UR6][R4.64], RZ ;  /* 0x000000ff04007986 */ /* 0x0003ec000c101b06 */
[----:B------:R-:W-:Y:S01]  /*0340*/  DFMA R10, R12, R16, R10 ;  /* 0x000000100c0a722b */ /* 0x000fe2000000000a */
[----:B------:R-:W-:Y:S01]  /*0350*/  IMAD.WIDE R12, R0, 0x8, R8 ;  /* 0x00000008000c7825 */ /* 0x000fe200078e0208 */
[----:B------:R1:W-:Y:S01]  /*0360*/  STG.E.64 desc[UR6][R6.64], RZ ;  /* 0x000000ff06007986 */ /* 0x0003e2000c101b06 */
[----:B------:R-:W-:-:S03]  /*0370*/  IADD3 R21, PT, PT, R20, R21, RZ ;  /* 0x0000001514157210 */ /* 0x000fc60007ffe0ff */
[----:B------:R1:W-:Y:S04]  /*0380*/  STG.E.64 desc[UR6][R8.64], RZ ;  /* 0x000000ff08007986 */ /* 0x0003e8000c101b06 */
[----:B------:R1:W-:Y:S01]  /*0390*/  STG.E.64 desc[UR6][R12.64], R10 ;  /* 0x0000000a0c007986 */ /* 0x0003e2000c101b06 */
[----:B------:R-:W-:-:S13]  /*03a0*/  ISETP.GE.AND P0, PT, R21, R0, PT ;  /* 0x000000001500720c */ /* 0x000fda0003f06270 */
[----:B-1----:R-:W-:Y:S05]  /*03b0*/  @!P0 BRA `(.L_x_18) ;  /* 0xfffffffc00408947 */ /* 0x002fea000383ffff */
[----:B------:R-:W-:Y:S05]  /*03c0*/  EXIT ;  /* 0x000000000000794d */ /* 0x000fea0003800000 */
.L_x_19:
        /* <DEDUP_REMOVED lines=11> */
.L_x_29:


//--------------------- .nv.shared.reserved.0     --------------------------
	.section	.nv.shared.reserved.0,"aw",@nobits
	.weak		__nv_reservedSMEM_offset_0_alias
	.size		__nv_reservedSMEM_offset_0_alias, 0, 64
	.other		__nv_reservedSMEM_offset_0_alias,@"STO_CUDA_RESERVED_SHARED STV_DEFAULT"
__nv_reservedSMEM_offset_0_alias:
	.zero		0
	.zero		64


//--------------------- .nv.constant0._Z14kernelgpuFbou5IfEvPT_S1_S1_S1_S1_S1_S1_S1_S1_S1_S0_iiiiiiii --------------------------
	.section	.nv.constant0._Z14kernelgpuFbou5IfEvPT_S1_S1_S1_S1_S1_S1_S1_S1_S1_S0_iiiiiiii,"a",@progbits
	.sectionflags	@""
	.align	4
.nv.constant0._Z14kernelgpuFbou5IfEvPT_S1_S1_S1_S1_S1_S1_S1_S1_S1_S0_iiiiiiii:
	.zero		1012


//--------------------- .nv.constant0._Z14kernelgpuFbou4IfEvPT_S1_S1_S1_S1_S1_S1_S1_S1_S1_S0_iiiiiiii --------------------------
	.section	.nv.constant0._Z14kernelgpuFbou4IfEvPT_S1_S1_S1_S1_S1_S1_S1_S1_S1_S0_iiiiiiii,"a",@progbits
	.sectionflags	@""
	.align	4
.nv.constant0._Z14kernelgpuFbou4IfEvPT_S1_S1_S1_S1_S1_S1_S1_S1_S1_S0_iiiiiiii:
	.zero		1012


//--------------------- .nv.constant0._Z14kernelgpuFbou3IfEvPT_S1_S1_S1_S1_S1_S1_S1_S1_S1_S0_iiiiiiii --------------------------
	.section	.nv.constant0._Z14kernelgpuFbou3IfEvPT_S1_S1_S1_S1_S1_S1_S1_S1_S1_S0_iiiiiiii,"a",@progbits
	.sectionflags	@""
	.align	4
.nv.constant0._Z14kernelgpuFbou3IfEvPT_S1_S1_S1_S1_S1_S1_S1_S1_S1_S0_iiiiiiii:
	.zero		1012


//--------------------- .nv.constant0._Z14kernelgpuFbou2IfEvPT_S1_S1_S1_S1_S1_S1_S1_S1_S1_S0_iiiiiiii --------------------------
	.section	.nv.constant0._Z14kernelgpuFbou2IfEvPT_S1_S1_S1_S1_S1_S1_S1_S1_S1_S0_iiiiiiii,"a",@progbits
	.sectionflags	@""
	.align	4
.nv.constant0._Z14kernelgpuFbou2IfEvPT_S1_S1_S1_S1_S1_S1_S1_S1_S1_S0_iiiiiiii:
	.zero		1012


//--------------------- .nv.constant0._Z14kernelgpuFbou1IfEvPT_S1_S1_S1_S1_S1_S1_S1_S1_S1_S0_iiiiiiii --------------------------
	.section	.nv.constant0._Z14kernelgpuFbou1IfEvPT_S1_S1_S1_S1_S1_S1_S1_S1_S1_S0_iiiiiiii,"a",@progbits
	.sectionflags	@""
	.align	4
.nv.constant0._Z14kernelgpuFbou1IfEvPT_S1_S1_S1_S1_S1_S1_S1_S1_S1_S0_iiiiiiii:
	.zero		1012


//--------------------- .nv.constant0._Z14kernelgpuFbou5IdEvPT_S1_S1_S1_S1_S1_S1_S1_S1_S1_S0_iiiiiiii --------------------------
	.section	.nv.constant0._Z14kernelgpuFbou5IdEvPT_S1_S1_S1_S1_S1_S1_S1_S1_S1_S0_iiiiiiii,"a",@progbits
	.sectionflags	@""
	.align	4
.nv.constant0._Z14kernelgpuFbou5IdEvPT_S1_S1_S1_S1_S1_S1_S1_S1_S1_S0_iiiiiiii:
	.zero		1016


//--------------------- .nv.constant0._Z14kernelgpuFbou4IdEvPT_S1_S1_S1_S1_S1_S1_S1_S1_S1_S0_iiiiiiii --------------------------
	.section	.nv.constant0._Z14kernelgpuFbou4IdEvPT_S1_S1_S1_S1_S1_S1_S1_S1_S1_S0_iiiiiiii,"a",@progbits
	.sectionflags	@""
	.align	4
.nv.constant0._Z14kernelgpuFbou4IdEvPT_S1_S1_S1_S1_S1_S1_S1_S1_S1_S0_iiiiiiii:
	.zero		1016


//--------------------- .nv.constant0._Z14kernelgpuFbou3IdEvPT_S1_S1_S1_S1_S1_S1_S1_S1_S1_S0_iiiiiiii --------------------------
	.section	.nv.constant0._Z14kernelgpuFbou3IdEvPT_S1_S1_S1_S1_S1_S1_S1_S1_S1_S0_iiiiiiii,"a",@progbits
	.sectionflags	@""
	.align	4
.nv.constant0._Z14kernelgpuFbou3IdEvPT_S1_S1_S1_S1_S1_S1_S1_S1_S1_S0_iiiiiiii:
	.zero		1016


//--------------------- .nv.constant0._Z14kernelgpuFbou2IdEvPT_S1_S1_S1_S1_S1_S1_S1_S1_S1_S0_iiiiiiii --------------------------
	.section	.nv.constant0._Z14kernelgpuFbou2IdEvPT_S1_S1_S1_S1_S1_S1_S1_S1_S1_S0_iiiiiiii,"a",@progbits
	.sectionflags	@""
	.align	4
.nv.constant0._Z14kernelgpuFbou2IdEvPT_S1_S1_S1_S1_S1_S1_S1_S1_S1_S0_iiiiiiii:
	.zero		1016


//--------------------- .nv.constant0._Z14kernelgpuFbou1IdEvPT_S1_S1_S1_S1_S1_S1_S1_S1_S1_S0_iiiiiiii --------------------------
	.section	.nv.constant0._Z14kernelgpuFbou1IdEvPT_S1_S1_S1_S1_S1_S1_S1_S1_S1_S0_iiiiiiii,"a",@progbits
	.sectionflags	@""
	.align	4
.nv.constant0._Z14kernelgpuFbou1IdEvPT_S1_S1_S1_S1_S1_S1_S1_S1_S1_S0_iiiiiiii:
	.zero		1016


//--------------------- SYMBOLS --------------------------

	.type		.nv.reservedSmem.offset0,@object
	.size		.nv.reservedSmem.offset0,0x4
